	.target	sm_80

	.elftype	@"ET_EXEC"


//--------------------- .note.nv.tkinfo           --------------------------
	.section	.note.nv.tkinfo,"",@"SHT_NOTE"
	.sectionflags	@"SHF_NOTE_NV_TKINFO"
	.tkinfo
        /*0018*/ 	.word	0x00000002
        /*0030*/ 	.string	""
        /*0030*/ 	.string	"ptxas"
        /*0030*/ 	.string	"Cuda compilation tools, release 13.0, V13.0.88"
        /*0030*/ 	.string	"Build cuda_13.0.r13.0/compiler.36424714_0"
        /*0030*/ 	.string	"-v  -suppress-debug-info  -lineinfo  -arch sm_80 "



//--------------------- .note.nv.cuinfo           --------------------------
	.section	.note.nv.cuinfo,"",@"SHT_NOTE"
	.sectionflags	@"SHF_NOTE_NV_CUINFO"
        /*0018*/ 	.short	0x0002
        /*001a*/ 	.short	0x0050
        /*001c*/ 	.short	0x0082
	.zero		2


//--------------------- .nv.info                  --------------------------
	.section	.nv.info,"",@"SHT_CUDA_INFO"
	.align	4


	//----- nvinfo : EIATTR_REGCOUNT
	.align		4
        /*0000*/ 	.byte	0x04, 0x2f
        /*0002*/ 	.short	(.L_1 - .L_0)
	.align		4
.L_0:
        /*0004*/ 	.word	index@(matmul_kernel)
        /*0008*/ 	.word	0x00000060


	//----- nvinfo : EIATTR_FRAME_SIZE
	.align		4
.L_1:
        /*000c*/ 	.byte	0x04, 0x11
        /*000e*/ 	.short	(.L_3 - .L_2)
	.align		4
.L_2:
        /*0010*/ 	.word	index@(matmul_kernel)
        /*0014*/ 	.word	0x00000000


	//----- nvinfo : EIATTR_MIN_STACK_SIZE
	.align		4
.L_3:
        /*0018*/ 	.byte	0x04, 0x12
        /*001a*/ 	.short	(.L_5 - .L_4)
	.align		4
.L_4:
        /*001c*/ 	.word	index@(matmul_kernel)
        /*0020*/ 	.word	0x00000000
.L_5:


//--------------------- .nv.info.matmul_kernel    --------------------------
	.section	.nv.info.matmul_kernel,"",@"SHT_CUDA_INFO"
	.sectionflags	@""
	.align	4


	//----- nvinfo : EIATTR_CUDA_API_VERSION
	.align		4
        /*0000*/ 	.byte	0x04, 0x37
        /*0002*/ 	.short	(.L_7 - .L_6)
.L_6:
        /*0004*/ 	.word	0x00000082


	//----- nvinfo : EIATTR_SW2861232_WAR
	.align		4
.L_7:
        /*0008*/ 	.byte	0x01, 0x35
	.zero		2


	//----- nvinfo : EIATTR_PARAM_CBANK
	.align		4
        /*000c*/ 	.byte	0x04, 0x0a
        /*000e*/ 	.short	(.L_9 - .L_8)
	.align		4
.L_8:
        /*0010*/ 	.word	index@(.nv.constant0.matmul_kernel)
        /*0014*/ 	.short	0x0160
        /*0016*/ 	.short	0x0050


	//----- nvinfo : EIATTR_CBANK_PARAM_SIZE
	.align		4
.L_9:
        /*0018*/ 	.byte	0x03, 0x19
        /*001a*/ 	.short	0x0050


	//----- nvinfo : EIATTR_KPARAM_INFO
	.align		4
        /*001c*/ 	.byte	0x04, 0x17
        /*001e*/ 	.short	(.L_11 - .L_10)
.L_10:
        /*0020*/ 	.word	0x00000000
        /*0024*/ 	.short	0x000d
        /*0026*/ 	.short	0x0048
        /*0028*/ 	.byte	0x00, 0xf4, 0x21, 0x00


	//----- nvinfo : EIATTR_KPARAM_INFO
	.align		4
.L_11:
        /*002c*/ 	.byte	0x04, 0x17
        /*002e*/ 	.short	(.L_13 - .L_12)
.L_12:
        /*0030*/ 	.word	0x00000000
        /*0034*/ 	.short	0x000c
        /*0036*/ 	.short	0x0040
        /*0038*/ 	.byte	0x00, 0xf4, 0x21, 0x00


	//----- nvinfo : EIATTR_KPARAM_INFO
	.align		4
.L_13:
        /*003c*/ 	.byte	0x04, 0x17
        /*003e*/ 	.short	(.L_15 - .L_14)
.L_14:
        /*0040*/ 	.word	0x00000000
        /*0044*/ 	.short	0x000b
        /*0046*/ 	.short	0x0038
        /*0048*/ 	.byte	0x00, 0xf0, 0x11, 0x00


	//----- nvinfo : EIATTR_KPARAM_INFO
	.align		4
.L_15:
        /*004c*/ 	.byte	0x04, 0x17
        /*004e*/ 	.short	(.L_17 - .L_16)
.L_16:
        /*0050*/ 	.word	0x00000000
        /*0054*/ 	.short	0x000a
        /*0056*/ 	.short	0x0034
        /*0058*/ 	.byte	0x00, 0xf0, 0x11, 0x00


	//----- nvinfo : EIATTR_KPARAM_INFO
	.align		4
.L_17:
        /*005c*/ 	.byte	0x04, 0x17
        /*005e*/ 	.short	(.L_19 - .L_18)
.L_18:
        /*0060*/ 	.word	0x00000000
        /*0064*/ 	.short	0x0009
        /*0066*/ 	.short	0x0030
        /*0068*/ 	.byte	0x00, 0xf0, 0x11, 0x00


	//----- nvinfo : EIATTR_KPARAM_INFO
	.align		4
.L_19:
        /*006c*/ 	.byte	0x04, 0x17
        /*006e*/ 	.short	(.L_21 - .L_20)
.L_20:
        /*0070*/ 	.word	0x00000000
        /*0074*/ 	.short	0x0008
        /*0076*/ 	.short	0x002c
        /*0078*/ 	.byte	0x00, 0xf0, 0x11, 0x00


	//----- nvinfo : EIATTR_KPARAM_INFO
	.align		4
.L_21:
        /*007c*/ 	.byte	0x04, 0x17
        /*007e*/ 	.short	(.L_23 - .L_22)
.L_22:
        /*0080*/ 	.word	0x00000000
        /*0084*/ 	.short	0x0007
        /*0086*/ 	.short	0x0028
        /*0088*/ 	.byte	0x00, 0xf0, 0x11, 0x00


	//----- nvinfo : EIATTR_KPARAM_INFO
	.align		4
.L_23:
        /*008c*/ 	.byte	0x04, 0x17
        /*008e*/ 	.short	(.L_25 - .L_24)
.L_24:
        /*0090*/ 	.word	0x00000000
        /*0094*/ 	.short	0x0006
        /*0096*/ 	.short	0x0024
        /*0098*/ 	.byte	0x00, 0xf0, 0x11, 0x00


	//----- nvinfo : EIATTR_KPARAM_INFO
	.align		4
.L_25:
        /*009c*/ 	.byte	0x04, 0x17
        /*009e*/ 	.short	(.L_27 - .L_26)
.L_26:
        /*00a0*/ 	.word	0x00000000
        /*00a4*/ 	.short	0x0005
        /*00a6*/ 	.short	0x0020
        /*00a8*/ 	.byte	0x00, 0xf0, 0x11, 0x00


	//----- nvinfo : EIATTR_KPARAM_INFO
	.align		4
.L_27:
        /*00ac*/ 	.byte	0x04, 0x17
        /*00ae*/ 	.short	(.L_29 - .L_28)
.L_28:
        /*00b0*/ 	.word	0x00000000
        /*00b4*/ 	.short	0x0004
        /*00b6*/ 	.short	0x001c
        /*00b8*/ 	.byte	0x00, 0xf0, 0x11, 0x00


	//----- nvinfo : EIATTR_KPARAM_INFO
	.align		4
.L_29:
        /*00bc*/ 	.byte	0x04, 0x17
        /*00be*/ 	.short	(.L_31 - .L_30)
.L_30:
        /*00c0*/ 	.word	0x00000000
        /*00c4*/ 	.short	0x0003
        /*00c6*/ 	.short	0x0018
        /*00c8*/ 	.byte	0x00, 0xf0, 0x11, 0x00


	//----- nvinfo : EIATTR_KPARAM_INFO
	.align		4
.L_31:
        /*00cc*/ 	.byte	0x04, 0x17
        /*00ce*/ 	.short	(.L_33 - .L_32)
.L_32:
        /*00d0*/ 	.word	0x00000000
        /*00d4*/ 	.short	0x0002
        /*00d6*/ 	.short	0x0010
        /*00d8*/ 	.byte	0x00, 0xf4, 0x21, 0x00


	//----- nvinfo : EIATTR_KPARAM_INFO
	.align		4
.L_33:
        /*00dc*/ 	.byte	0x04, 0x17
        /*00de*/ 	.short	(.L_35 - .L_34)
.L_34:
        /*00e0*/ 	.word	0x00000000
        /*00e4*/ 	.short	0x0001
        /*00e6*/ 	.short	0x0008
        /*00e8*/ 	.byte	0x00, 0xf4, 0x21, 0x00


	//----- nvinfo : EIATTR_KPARAM_INFO
	.align		4
.L_35:
        /*00ec*/ 	.byte	0x04, 0x17
        /*00ee*/ 	.short	(.L_37 - .L_36)
.L_36:
        /*00f0*/ 	.word	0x00000000
        /*00f4*/ 	.short	0x0000
        /*00f6*/ 	.short	0x0000
        /*00f8*/ 	.byte	0x00, 0xf4, 0x21, 0x00


	//----- nvinfo : EIATTR_MAXREG_COUNT
	.align		4
.L_37:
        /*00fc*/ 	.byte	0x03, 0x1b
        /*00fe*/ 	.short	0x0080


	//----- nvinfo : EIATTR_NUM_BARRIERS
	.align		4
        /*0100*/ 	.byte	0x02, 0x4c
        /*0102*/ 	.byte	0x01
	.zero		1


	//----- nvinfo : EIATTR_MERCURY_ISA_VERSION
	.align		4
        /*0104*/ 	.byte	0x03, 0x5f
        /*0106*/ 	.short	0x0000


	//----- nvinfo : EIATTR_EXIT_INSTR_OFFSETS
	.align		4
        /*0108*/ 	.byte	0x04, 0x1c
        /*010a*/ 	.short	(.L_39 - .L_38)


	//   ....[0]....
.L_38:
        /*010c*/ 	.word	0x000033e0


	//   ....[1]....
        /*0110*/ 	.word	0x00003400


	//----- nvinfo : EIATTR_REQNTID
	.align		4
.L_39:
        /*0114*/ 	.byte	0x04, 0x10
        /*0116*/ 	.short	(.L_41 - .L_40)
.L_40:
        /*0118*/ 	.word	0x00000200
        /*011c*/ 	.word	0x00000001
        /*0120*/ 	.word	0x00000001
.L_41:


//--------------------- .nv.callgraph             --------------------------
	.section	.nv.callgraph,"",@"SHT_CUDA_CALLGRAPH"
	.align	4
	.sectionentsize	8
	.align		4
        /*0000*/ 	.word	0x00000000
	.align		4
        /*0004*/ 	.word	0xffffffff
	.align		4
        /*0008*/ 	.word	0x00000000
	.align		4
        /*000c*/ 	.word	0xfffffffe
	.align		4
        /*0010*/ 	.word	0x00000000
	.align		4
        /*0014*/ 	.word	0xfffffffd
	.align		4
        /*0018*/ 	.word	0x00000000
	.align		4
        /*001c*/ 	.word	0xfffffffc


//--------------------- .nv.rel.action            --------------------------
	.section	.nv.rel.action,"",@"SHT_CUDA_RELOCINFO"
	.align	8
	.sectionentsize	8
        /*0000*/ 	.byte	0x73, 0x00, 0x00, 0x00, 0x00, 0x00, 0x00, 0x00, 0x00, 0x00, 0x00, 0x11, 0x25, 0x00, 0x05, 0x36


//--------------------- .nv.constant0.matmul_kernel --------------------------
	.section	.nv.constant0.matmul_kernel,"a",@progbits
	.sectionflags	@""
	.align	4
.nv.constant0.matmul_kernel:
	.zero		432


//--------------------- .text.matmul_kernel       --------------------------
	.section	.text.matmul_kernel,"ax",@progbits
	.sectioninfo	@"SHI_REGISTERS=96"
	.align	128
        .global         matmul_kernel
        .type           matmul_kernel,@function
        .size           matmul_kernel,(.L_x_3 - matmul_kernel)
        .other          matmul_kernel,@"STO_CUDA_ENTRY STV_DEFAULT"
matmul_kernel:
.text.matmul_kernel:
[----:B------:R-:W-:Y:S02]  /*0000*/  IMAD.MOV.U32 R1, RZ, RZ, c[0x0][0x28] ;  /* 0x00000a00ff017624 */ /* 0x000fe400078e00ff */
[----:B------:R-:W-:Y:S01]  /*0010*/  UMOV UR9, 0x3f ;  /* 0x0000003f00097882 */ /* 0x000fe20000000000 */
[----:B------:R-:W1:Y:S01]  /*0020*/  S2R R4, SR_CTAID.X ;  /* 0x0000000000047919 */ /* 0x000e620000002500 */
[----:B------:R-:W-:Y:S01]  /*0030*/  ULDC.64 UR12, c[0x0][0x178] ;  /* 0x00005e00000c7ab9 */ /* 0x000fe20000000a00 */
[----:B------:R-:W2:Y:S01]  /*0040*/  S2UR UR8, SR_CTAID.X ;  /* 0x00000000000879c3 */ /* 0x000ea20000002500 */
[----:B------:R-:W-:Y:S01]  /*0050*/  UIADD3 UR4, UR9, UR13, URZ ;  /* 0x0000000d09047290 */ /* 0x000fe2000fffe03f */
[----:B------:R-:W-:Y:S01]  /*0060*/  IABS R21, c[0x0][0x17c] ;  /* 0x00005f0000157a13 */ /* 0x000fe20000000000 */
[----:B------:R-:W3:Y:S01]  /*0070*/  S2R R40, SR_TID.X ;  /* 0x0000000000287919 */ /* 0x000ee20000002100 */
[----:B------:R-:W-:Y:S01]  /*0080*/  IABS R19, c[0x0][0x178] ;  /* 0x00005e0000137a13 */ /* 0x000fe20000000000 */
[----:B------:R-:W-:Y:S01]  /*0090*/  USHF.R.S32.HI UR5, URZ, 0x1f, UR4 ;  /* 0x0000001f3f057899 */ /* 0x000fe20008011404 */
[----:B------:R-:W-:Y:S01]  /*00a0*/  IMAD.MOV.U32 R55, RZ, RZ, c[0x0][0x188] ;  /* 0x00006200ff377624 */ /* 0x000fe200078e00ff */
[----:B------:R-:W-:-:S02]  /*00b0*/  ULDC.64 UR14, c[0x0][0x118] ;  /* 0x00004600000e7ab9 */ /* 0x000fc40000000a00 */
[----:B------:R-:W-:-:S03]  /*00c0*/  ULEA.HI UR5, UR5, UR4, URZ, 0x6 ;  /* 0x0000000405057291 */ /* 0x000fc6000f8f303f */
[----:B------:R-:W-:Y:S02]  /*00d0*/  UMOV UR4, URZ ;  /* 0x0000003f00047c82 */ /* 0x000fe40008000000 */
[----:B------:R-:W-:-:S04]  /*00e0*/  USHF.R.S32.HI UR5, URZ, 0x6, UR5 ;  /* 0x000000063f057899 */ /* 0x000fc80008011405 */
[----:B------:R-:W-:Y:S01]  /*00f0*/  USHF.L.U32 UR6, UR5, 0x3, URZ ;  /* 0x0000000305067899 */ /* 0x000fe2000800063f */
[----:B-1----:R-:W-:-:S05]  /*0100*/  IABS R4, R4 ;  /* 0x0000000400047213 */ /* 0x002fca0000000000 */
[----:B------:R-:W-:Y:S01]  /*0110*/  IMAD.U32 R3, RZ, RZ, UR6 ;  /* 0x00000006ff037e24 */ /* 0x000fe2000f8e00ff */
[----:B---3--:R-:W-:-:S04]  /*0120*/  SHF.R.U32.HI R87, RZ, 0x6, R40 ;  /* 0x00000006ff577819 */ /* 0x008fc80000011628 */
[-C--:B------:R-:W-:Y:S02]  /*0130*/  IABS R5, R3.reuse ;  /* 0x0000000300057213 */ /* 0x080fe40000000000 */
[----:B------:R-:W-:Y:S01]  /*0140*/  IABS R6, R3 ;  /* 0x0000000300067213 */ /* 0x000fe20000000000 */
[----:B------:R-:W-:Y:S01]  /*0150*/  IMAD.MOV.U32 R3, RZ, RZ, R4 ;  /* 0x000000ffff037224 */ /* 0x000fe200078e0004 */
[----:B------:R-:W1:Y:S01]  /*0160*/  R2UR UR13, R5 ;  /* 0x00000000050d73c2 */ /* 0x000e6200000e0000 */
[----:B------:R-:W-:Y:S02]  /*0170*/  SGXT.U32 R87, R87, 0x3 ;  /* 0x000000035757781a */ /* 0x000fe40000000000 */
[----:B------:R-:W-:Y:S01]  /*0180*/  IMAD.MOV R4, RZ, RZ, -R6 ;  /* 0x000000ffff047224 */ /* 0x000fe200078e0a06 */
[----:B------:R-:W-:Y:S02]  /*0190*/  LOP3.LUT R89, R40, 0x3f, RZ, 0xc0, !PT ;  /* 0x0000003f28597812 */ /* 0x000fe400078ec0ff */
[C---:B------:R-:W-:Y:S01]  /*01a0*/  ISETP.GE.AND P1, PT, R87.reuse, c[0x0][0x180], PT ;  /* 0x0000600057007a0c */ /* 0x040fe20003f26270 */
[C---:B------:R-:W-:Y:S01]  /*01b0*/  IMAD R62, R87.reuse, c[0x0][0x188], RZ ;  /* 0x00006200573e7a24 */ /* 0x040fe200078e02ff */
[----:B------:R-:W3:Y:S01]  /*01c0*/  R2UR UR10, R3 ;  /* 0x00000000030a73c2 */ /* 0x000ee200000e0000 */
[----:B------:R-:W-:Y:S01]  /*01d0*/  LOP3.LUT R85, R87, 0x8, RZ, 0xfc, !PT ;  /* 0x0000000857557812 */ /* 0x000fe200078efcff */
[----:B------:R-:W-:Y:S01]  /*01e0*/  IMAD R54, R89, c[0x0][0x18c], RZ ;  /* 0x0000630059367a24 */ /* 0x000fe200078e02ff */
[----:B------:R-:W-:Y:S01]  /*01f0*/  LOP3.LUT R79, R87, 0x20, RZ, 0xfc, !PT ;  /* 0x00000020574f7812 */ /* 0x000fe200078efcff */
[----:B------:R-:W-:Y:S01]  /*0200*/  IMAD R61, R55, 0x8, R62 ;  /* 0x00000008373d7824 */ /* 0x000fe200078e023e */
[C---:B------:R-:W-:Y:S01]  /*0210*/  LOP3.LUT R83, R87.reuse, 0x10, RZ, 0xfc, !PT ;  /* 0x0000001057537812 */ /* 0x040fe200078efcff */
[----:B------:R-:W-:Y:S01]  /*0220*/  IMAD.SHL.U32 R90, R62, 0x4, RZ ;  /* 0x000000043e5a7824 */ /* 0x000fe200078e00ff */
[----:B------:R-:W-:Y:S01]  /*0230*/  LOP3.LUT R81, R87, 0x18, RZ, 0xfc, !PT ;  /* 0x0000001857517812 */ /* 0x000fe200078efcff */
[----:B------:R-:W4:Y:S01]  /*0240*/  R2UR UR11, R4 ;  /* 0x00000000040b73c2 */ /* 0x000f2200000e0000 */
[----:B------:R-:W-:Y:S01]  /*0250*/  IMAD R60, R55, 0x8, R61 ;  /* 0x00000008373c7824 */ /* 0x000fe200078e023d */
[----:B------:R-:W-:Y:S01]  /*0260*/  LOP3.LUT R77, R87, 0x28, RZ, 0xfc, !PT ;  /* 0x00000028574d7812 */ /* 0x000fe200078efcff */
[----:B------:R-:W-:Y:S01]  /*0270*/  IMAD.SHL.U32 R88, R61, 0x4, RZ ;  /* 0x000000043d587824 */ /* 0x000fe200078e00ff */
[----:B------:R-:W-:Y:S01]  /*0280*/  LOP3.LUT R75, R87, 0x30, RZ, 0xfc, !PT ;  /* 0x00000030574b7812 */ /* 0x000fe200078efcff */
[----:B------:R-:W-:Y:S01]  /*0290*/  IMAD R59, R55, 0x8, R60 ;  /* 0x00000008373b7824 */ /* 0x000fe200078e023c */
[----:B------:R-:W-:Y:S01]  /*02a0*/  LOP3.LUT R73, R87, 0x38, RZ, 0xfc, !PT ;  /* 0x0000003857497812 */ /* 0x000fe200078efcff */
[----:B------:R-:W-:Y:S01]  /*02b0*/  IMAD.SHL.U32 R86, R60, 0x4, RZ ;  /* 0x000000043c567824 */ /* 0x000fe200078e00ff */
[----:B-1----:R-:W1:Y:S01]  /*02c0*/  I2F.RP R0, UR13 ;  /* 0x0000000d00007d06 */ /* 0x002e620008209400 */
[----:B------:R-:W-:Y:S01]  /*02d0*/  IMAD R58, R55, 0x8, R59 ;  /* 0x00000008373a7824 */ /* 0x000fe200078e023b */
[----:B------:R-:W-:Y:S01]  /*02e0*/  SHF.R.U32.HI R41, RZ, 0x1, R40 ;  /* 0x00000001ff297819 */ /* 0x000fe20000011628 */
[----:B------:R-:W-:-:S02]  /*02f0*/  IMAD.SHL.U32 R84, R59, 0x4, RZ ;  /* 0x000000043b547824 */ /* 0x000fc400078e00ff */
[C---:B------:R-:W-:Y:S02]  /*0300*/  IMAD R57, R55.reuse, 0x8, R58 ;  /* 0x0000000837397824 */ /* 0x040fe400078e023a */
[----:B------:R-:W-:Y:S02]  /*0310*/  IMAD.SHL.U32 R82, R58, 0x4, RZ ;  /* 0x000000043a527824 */ /* 0x000fe400078e00ff */
[----:B------:R-:W-:Y:S02]  /*0320*/  IMAD R56, R55, 0x8, R57 ;  /* 0x0000000837387824 */ /* 0x000fe400078e0239 */
[----:B------:R-:W-:Y:S02]  /*0330*/  IMAD.SHL.U32 R80, R57, 0x4, RZ ;  /* 0x0000000439507824 */ /* 0x000fe400078e00ff */
[----:B------:R-:W-:Y:S02]  /*0340*/  IMAD R55, R55, 0x8, R56 ;  /* 0x0000000837377824 */ /* 0x000fe400078e0238 */
[----:B------:R-:W-:Y:S01]  /*0350*/  IMAD.SHL.U32 R78, R56, 0x4, RZ ;  /* 0x00000004384e7824 */ /* 0x000fe200078e00ff */
[----:B-1----:R-:W1:Y:S01]  /*0360*/  MUFU.RCP R0, R0 ;  /* 0x0000000000007308 */ /* 0x002e620000001000 */
[----:B------:R-:W-:-:S02]  /*0370*/  IMAD.SHL.U32 R76, R55, 0x4, RZ ;  /* 0x00000004374c7824 */ /* 0x000fc400078e00ff */
[----:B------:R-:W-:Y:S01]  /*0380*/  IMAD.SHL.U32 R74, R54, 0x4, RZ ;  /* 0x00000004364a7824 */ /* 0x000fe200078e00ff */
[----:B-1----:R-:W-:-:S06]  /*0390*/  IADD3 R2, R0, 0xffffffe, RZ ;  /* 0x0ffffffe00027810 */ /* 0x002fcc0007ffe0ff */
[----:B------:R-:W1:Y:S02]  /*03a0*/  F2I.FTZ.U32.TRUNC.NTZ R2, R2 ;  /* 0x0000000200027305 */ /* 0x000e64000021f000 */
[----:B-1----:R-:W1:Y:S02]  /*03b0*/  R2UR UR5, R2 ;  /* 0x00000000020573c2 */ /* 0x002e6400000e0000 */
[----:B-1----:R-:W-:-:S04]  /*03c0*/  UIADD3 UR7, URZ, -UR5, URZ ;  /* 0x800000053f077290 */ /* 0x002fc8000fffe03f */
[----:B------:R-:W-:-:S04]  /*03d0*/  UIMAD UR7, UR7, UR13, URZ ;  /* 0x0000000d070772a4 */ /* 0x000fc8000f8e023f */
[----:B------:R-:W-:-:S04]  /*03e0*/  UIMAD.WIDE.U32 UR4, UR5, UR7, UR4 ;  /* 0x00000007050472a5 */ /* 0x000fc8000f8e0004 */
[----:B---3--:R-:W-:-:S04]  /*03f0*/  UIMAD.WIDE.U32 UR4, UR5, UR10, URZ ;  /* 0x0000000a050472a5 */ /* 0x008fc8000f8e003f */
[----:B----4-:R-:W-:-:S04]  /*0400*/  UIMAD UR4, UR5, UR11, UR10 ;  /* 0x0000000b050472a4 */ /* 0x010fc8000f8e020a */
[----:B------:R-:W-:-:S11]  /*0410*/  UISETP.GT.U32.AND UP0, UPT, UR13, UR4, UPT ;  /* 0x000000040d00728c */ /* 0x000fd6000bf04070 */
[----:B------:R-:W-:Y:S02]  /*0420*/  @!UP0 UIADD3 UR4, UR4, -UR13, URZ ;  /* 0x8000000d04048290 */ /* 0x000fe4000fffe03f */
[----:B------:R-:W-:Y:S02]  /*0430*/  @!UP0 UIADD3 UR5, UR5, 0x1, URZ ;  /* 0x0000000105058890 */ /* 0x000fe4000fffe03f */
[----:B------:R-:W-:Y:S02]  /*0440*/  UISETP.GE.U32.AND UP1, UPT, UR4, UR13, UPT ;  /* 0x0000000d0400728c */ /* 0x000fe4000bf26070 */
[----:B--2---:R-:W-:-:S04]  /*0450*/  ULOP3.LUT UR4, UR8, UR6, URZ, 0x3c, !UPT ;  /* 0x0000000608047292 */ /* 0x004fc8000f8e3c3f */
[----:B------:R-:W-:Y:S02]  /*0460*/  UISETP.GE.AND UP0, UPT, UR4, URZ, UPT ;  /* 0x0000003f0400728c */ /* 0x000fe4000bf06270 */
[----:B------:R-:W-:-:S03]  /*0470*/  UIADD3 UR4, UR9, UR12, URZ ;  /* 0x0000000c09047290 */ /* 0x000fc6000fffe03f */
[----:B------:R-:W-:Y:S02]  /*0480*/  @UP1 UIADD3 UR5, UR5, 0x1, URZ ;  /* 0x0000000105051890 */ /* 0x000fe4000fffe03f */
[----:B------:R-:W-:-:S05]  /*0490*/  UISETP.NE.AND UP1, UPT, UR6, URZ, UPT ;  /* 0x0000003f0600728c */ /* 0x000fca000bf25270 */
[----:B------:R-:W-:Y:S02]  /*04a0*/  UMOV UR7, UR5 ;  /* 0x0000000500077c82 */ /* 0x000fe40008000000 */
[----:B------:R-:W-:Y:S02]  /*04b0*/  @!UP0 UIADD3 UR7, -UR7, URZ, URZ ;  /* 0x0000003f07078290 */ /* 0x000fe4000fffe13f */
[----:B------:R-:W-:Y:S02]  /*04c0*/  USHF.R.S32.HI UR5, URZ, 0x1f, UR4 ;  /* 0x0000001f3f057899 */ /* 0x000fe40008011404 */
[----:B------:R-:W-:Y:S02]  /*04d0*/  @!UP1 ULOP3.LUT UR7, URZ, UR6, URZ, 0x33, !UPT ;  /* 0x000000063f079292 */ /* 0x000fe4000f8e333f */
[----:B------:R-:W-:Y:S02]  /*04e0*/  ULEA.HI UR5, UR5, UR4, URZ, 0x6 ;  /* 0x0000000405057291 */ /* 0x000fe4000f8f303f */
[----:B------:R-:W-:-:S02]  /*04f0*/  USHF.L.U32 UR10, UR7, 0x3, URZ ;  /* 0x00000003070a7899 */ /* 0x000fc4000800063f */
[----:B------:R-:W-:Y:S02]  /*0500*/  UIADD3 UR7, -UR7, URZ, URZ ;  /* 0x0000003f07077290 */ /* 0x000fe4000fffe13f */
[----:B------:R-:W-:Y:S02]  /*0510*/  ULEA.HI.SX32 UR5, UR5, -UR10, 0x1a ;  /* 0x8000000a05057291 */ /* 0x000fe4000f8fd23f */
[----:B------:R-:W-:Y:S02]  /*0520*/  UIMAD UR12, UR6, UR7, UR8 ;  /* 0x00000007060c72a4 */ /* 0x000fe4000f8e0208 */
[----:B------:R-:W-:Y:S02]  /*0530*/  UISETP.LT.AND UP0, UPT, UR5, 0x8, UPT ;  /* 0x000000080500788c */ /* 0x000fe4000bf01270 */
[----:B------:R-:W-:Y:S02]  /*0540*/  UMOV UR4, URZ ;  /* 0x0000003f00047c82 */ /* 0x000fe40008000000 */
[----:B------:R-:W-:Y:S01]  /*0550*/  USEL UR11, UR5, 0x8, UP0 ;  /* 0x00000008050b7887 */ /* 0x000fe20008000000 */
[----:B------:R-:W-:-:S05]  /*0560*/  IMAD.U32 R4, RZ, RZ, UR12 ;  /* 0x0000000cff047e24 */ /* 0x000fca000f8e00ff */
[----:B------:R-:W-:Y:S01]  /*0570*/  IMAD.U32 R3, RZ, RZ, UR11 ;  /* 0x0000000bff037e24 */ /* 0x000fe2000f8e00ff */
[----:B------:R-:W-:-:S04]  /*0580*/  IABS R4, R4 ;  /* 0x0000000400047213 */ /* 0x000fc80000000000 */
[-C--:B------:R-:W-:Y:S02]  /*0590*/  IABS R5, R3.reuse ;  /* 0x0000000300057213 */ /* 0x080fe40000000000 */
[----:B------:R-:W-:Y:S01]  /*05a0*/  IABS R6, R3 ;  /* 0x0000000300067213 */ /* 0x000fe20000000000 */
[----:B------:R-:W-:Y:S01]  /*05b0*/  IMAD.MOV.U32 R3, RZ, RZ, R4 ;  /* 0x000000ffff037224 */ /* 0x000fe200078e0004 */
[----:B------:R1:W2:Y:S01]  /*05c0*/  R2UR UR13, R5 ;  /* 0x00000000050d73c2 */ /* 0x0002a200000e0000 */
[----:B------:R-:W3:Y:S02]  /*05d0*/  I2F.RP R4, R21 ;  /* 0x0000001500047306 */ /* 0x000ee40000209400 */
[----:B-1----:R-:W-:-:S05]  /*05e0*/  IMAD.MOV R5, RZ, RZ, -R6 ;  /* 0x000000ffff057224 */ /* 0x002fca00078e0a06 */
[----:B------:R1:W4:Y:S01]  /*05f0*/  R2UR UR7, R3 ;  /* 0x00000000030773c2 */ /* 0x00032200000e0000 */
[----:B------:R-:W-:-:S07]  /*0600*/  IMAD.MOV.U32 R6, RZ, RZ, RZ ;  /* 0x000000ffff067224 */ /* 0x000fce00078e00ff */
[----:B------:R-:W5:Y:S01]  /*0610*/  R2UR UR8, R5 ;  /* 0x00000000050873c2 */ /* 0x000f6200000e0000 */
[----:B---3--:R-:W-:Y:S08]  /*0620*/  MUFU.RCP R4, R4 ;  /* 0x0000000400047308 */ /* 0x008ff00000001000 */
[----:B--2---:R-:W2:Y:S08]  /*0630*/  I2F.RP R0, UR13 ;  /* 0x0000000d00007d06 */ /* 0x004eb00008209400 */
[----:B--2---:R-:W2:Y:S02]  /*0640*/  MUFU.RCP R0, R0 ;  /* 0x0000000000007308 */ /* 0x004ea40000001000 */
[----:B--2---:R-:W-:-:S06]  /*0650*/  IADD3 R2, R0, 0xffffffe, RZ ;  /* 0x0ffffffe00027810 */ /* 0x004fcc0007ffe0ff */
[----:B------:R-:W2:Y:S08]  /*0660*/  I2F.RP R0, R19 ;  /* 0x0000001300007306 */ /* 0x000eb00000209400 */
[----:B------:R-:W3:Y:S08]  /*0670*/  F2I.FTZ.U32.TRUNC.NTZ R2, R2 ;  /* 0x0000000200027305 */ /* 0x000ef0000021f000 */
[----:B--2---:R-:W2:Y:S01]  /*0680*/  MUFU.RCP R0, R0 ;  /* 0x0000000000007308 */ /* 0x004ea20000001000 */
[----:B---3--:R3:W4:Y:S02]  /*0690*/  R2UR UR5, R2 ;  /* 0x00000000020573c2 */ /* 0x00872400000e0000 */
[----:B---3--:R-:W-:-:S02]  /*06a0*/  IADD3 R2, R4, 0xffffffe, RZ ;  /* 0x0ffffffe04027810 */ /* 0x008fc40007ffe0ff */
[----:B--2---:R-:W-:-:S03]  /*06b0*/  IADD3 R0, R0, 0xffffffe, RZ ;  /* 0x0ffffffe00007810 */ /* 0x004fc60007ffe0ff */
[----:B-1----:R-:W1:Y:S08]  /*06c0*/  F2I.FTZ.U32.TRUNC.NTZ R3, R2 ;  /* 0x0000000200037305 */ /* 0x002e70000021f000 */
[----:B------:R-:W2:Y:S01]  /*06d0*/  F2I.FTZ.U32.TRUNC.NTZ R7, R0 ;  /* 0x0000000000077305 */ /* 0x000ea2000021f000 */
[----:B----4-:R-:W-:-:S04]  /*06e0*/  UIADD3 UR6, URZ, -UR5, URZ ;  /* 0x800000053f067290 */ /* 0x010fc8000fffe03f */
[----:B------:R-:W-:Y:S01]  /*06f0*/  UIMAD UR6, UR6, UR13, URZ ;  /* 0x0000000d060672a4 */ /* 0x000fe2000f8e023f */
[----:B-1----:R-:W-:-:S03]  /*0700*/  IMAD.MOV R2, RZ, RZ, -R3 ;  /* 0x000000ffff027224 */ /* 0x002fc600078e0a03 */
[----:B------:R-:W-:Y:S01]  /*0710*/  UIMAD.WIDE.U32 UR4, UR5, UR6, UR4 ;  /* 0x00000006050472a5 */ /* 0x000fe2000f8e0004 */
[----:B------:R-:W-:Y:S02]  /*0720*/  IMAD R11, R2, R21, RZ ;  /* 0x00000015020b7224 */ /* 0x000fe400078e02ff */
[----:B------:R-:W-:Y:S01]  /*0730*/  IMAD.MOV.U32 R2, RZ, RZ, RZ ;  /* 0x000000ffff027224 */ /* 0x000fe200078e00ff */
[----:B------:R-:W-:Y:S01]  /*0740*/  UIMAD.WIDE.U32 UR4, UR5, UR7, URZ ;  /* 0x00000007050472a5 */ /* 0x000fe2000f8e003f */
[----:B--2---:R-:W-:Y:S02]  /*0750*/  IMAD.MOV R20, RZ, RZ, -R7 ;  /* 0x000000ffff147224 */ /* 0x004fe400078e0a07 */
[----:B------:R-:W-:Y:S01]  /*0760*/  IMAD.HI.U32 R11, R3, R11, R2 ;  /* 0x0000000b030b7227 */ /* 0x000fe200078e0002 */
[----:B-----5:R-:W-:-:S03]  /*0770*/  UIMAD UR4, UR5, UR8, UR7 ;  /* 0x00000008050472a4 */ /* 0x020fc6000f8e0207 */
[----:B------:R-:W-:Y:S01]  /*0780*/  IMAD R13, R20, R19, RZ ;  /* 0x00000013140d7224 */ /* 0x000fe200078e02ff */
[----:B------:R-:W-:-:S11]  /*0790*/  UISETP.GT.U32.AND UP0, UPT, UR13, UR4, UPT ;  /* 0x000000040d00728c */ /* 0x000fd6000bf04070 */
[----:B------:R-:W-:Y:S02]  /*07a0*/  @!UP0 UIADD3 UR4, UR4, -UR13, URZ ;  /* 0x8000000d04048290 */ /* 0x000fe4000fffe03f */
[----:B------:R-:W-:Y:S02]  /*07b0*/  @!UP0 UIADD3 UR5, UR5, 0x1, URZ ;  /* 0x0000000105058890 */ /* 0x000fe4000fffe03f */
[----:B------:R-:W-:Y:S02]  /*07c0*/  UISETP.GE.U32.AND UP1, UPT, UR4, UR13, UPT ;  /* 0x0000000d0400728c */ /* 0x000fe4000bf26070 */
[----:B------:R-:W-:-:S04]  /*07d0*/  ULOP3.LUT UR4, UR12, UR11, URZ, 0x3c, !UPT ;  /* 0x0000000b0c047292 */ /* 0x000fc8000f8e3c3f */
[----:B------:R-:W-:-:S05]  /*07e0*/  UISETP.GE.AND UP0, UPT, UR4, URZ, UPT ;  /* 0x0000003f0400728c */ /* 0x000fca000bf06270 */
[----:B------:R-:W-:Y:S02]  /*07f0*/  @UP1 UIADD3 UR5, UR5, 0x1, URZ ;  /* 0x0000000105051890 */ /* 0x000fe4000fffe03f */
[----:B------:R-:W-:-:S04]  /*0800*/  UISETP.NE.AND UP1, UPT, UR11, URZ, UPT ;  /* 0x0000003f0b00728c */ /* 0x000fc8000bf25270 */
[----:B------:R-:W-:-:S07]  /*0810*/  @!UP0 UIADD3 UR5, -UR5, URZ, URZ ;  /* 0x0000003f05058290 */ /* 0x000fce000fffe13f */
[----:B------:R-:W-:-:S04]  /*0820*/  @!UP1 ULOP3.LUT UR5, URZ, UR11, URZ, 0x33, !UPT ;  /* 0x0000000b3f059292 */ /* 0x000fc8000f8e333f */
[----:B------:R-:W-:-:S06]  /*0830*/  USHF.L.U32 UR4, UR5, 0x6, URZ ;  /* 0x0000000605047899 */ /* 0x000fcc000800063f */
[----:B------:R-:W-:Y:S01]  /*0840*/  IMAD.U32 R22, RZ, RZ, UR4 ;  /* 0x00000004ff167e24 */ /* 0x000fe2000f8e00ff */
[----:B------:R-:W-:Y:S01]  /*0850*/  LOP3.LUT R0, R87, UR4, RZ, 0xfc, !PT ;  /* 0x0000000457007c12 */ /* 0x000fe2000f8efcff */
[----:B------:R-:W-:-:S03]  /*0860*/  UIADD3 UR4, -UR5, URZ, URZ ;  /* 0x0000003f05047290 */ /* 0x000fc6000fffe13f */
[C-C-:B------:R-:W-:Y:S01]  /*0870*/  LOP3.LUT R4, R22.reuse, 0x18, R87.reuse, 0xfe, !PT ;  /* 0x0000001816047812 */ /* 0x140fe200078efe57 */
[----:B------:R-:W-:Y:S01]  /*0880*/  UIMAD UR4, UR11, UR4, UR12 ;  /* 0x000000040b0472a4 */ /* 0x000fe2000f8e020c */
[----:B------:R-:W-:Y:S02]  /*0890*/  IABS R12, R0 ;  /* 0x00000000000c7213 */ /* 0x000fe40000000000 */
[C-C-:B------:R-:W-:Y:S01]  /*08a0*/  LOP3.LUT R2, R22.reuse, 0x8, R87.reuse, 0xfe, !PT ;  /* 0x0000000816027812 */ /* 0x140fe200078efe57 */
[----:B------:R-:W-:Y:S01]  /*08b0*/  UIADD3 UR4, UR10, UR4, URZ ;  /* 0x000000040a047290 */ /* 0x000fe2000fffe03f */
[----:B------:R-:W-:Y:S01]  /*08c0*/  IABS R18, R4 ;  /* 0x0000000400127213 */ /* 0x000fe20000000000 */
[C---:B------:R-:W-:Y:S01]  /*08d0*/  IMAD.HI.U32 R5, R11.reuse, R12, RZ ;  /* 0x0000000c0b057227 */ /* 0x040fe200078e00ff */
[----:B------:R-:W-:Y:S02]  /*08e0*/  LOP3.LUT R3, R22, 0x10, R87, 0xfe, !PT ;  /* 0x0000001016037812 */ /* 0x000fe400078efe57 */
[----:B------:R-:W-:Y:S01]  /*08f0*/  IABS R14, R2 ;  /* 0x00000002000e7213 */ /* 0x000fe20000000000 */
[----:B------:R-:W-:Y:S01]  /*0900*/  IMAD.HI.U32 R10, R11, R18, RZ ;  /* 0x000000120b0a7227 */ /* 0x000fe200078e00ff */
[----:B------:R-:W-:-:S03]  /*0910*/  IABS R16, R3 ;  /* 0x0000000300107213 */ /* 0x000fc60000000000 */
[----:B------:R-:W-:Y:S02]  /*0920*/  IMAD.MOV R5, RZ, RZ, -R5 ;  /* 0x000000ffff057224 */ /* 0x000fe400078e0a05 */
[----:B------:R-:W-:-:S04]  /*0930*/  IMAD.HI.U32 R8, R11, R14, RZ ;  /* 0x0000000e0b087227 */ /* 0x000fc800078e00ff */
[----:B------:R-:W-:Y:S02]  /*0940*/  IMAD.MOV R15, RZ, RZ, -R10 ;  /* 0x000000ffff0f7224 */ /* 0x000fe400078e0a0a */
[----:B------:R-:W-:Y:S01]  /*0950*/  IMAD R12, R21, R5, R12 ;  /* 0x00000005150c7224 */ /* 0x000fe200078e020c */
[----:B------:R-:W-:Y:S01]  /*0960*/  LOP3.LUT R5, R22, 0x20, R87, 0xfe, !PT ;  /* 0x0000002016057812 */ /* 0x000fe200078efe57 */
[----:B------:R-:W-:-:S03]  /*0970*/  IMAD.HI.U32 R9, R11, R16, RZ ;  /* 0x000000100b097227 */ /* 0x000fc600078e00ff */
[----:B------:R-:W-:Y:S01]  /*0980*/  ISETP.GT.U32.AND P4, PT, R21, R12, PT ;  /* 0x0000000c1500720c */ /* 0x000fe20003f84070 */
[----:B------:R-:W-:Y:S01]  /*0990*/  IMAD.HI.U32 R10, R7, R13, R6 ;  /* 0x0000000d070a7227 */ /* 0x000fe200078e0006 */
[C-C-:B------:R-:W-:Y:S02]  /*09a0*/  LOP3.LUT R6, R22.reuse, 0x28, R87.reuse, 0xfe, !PT ;  /* 0x0000002816067812 */ /* 0x140fe400078efe57 */
[C---:B------:R-:W-:Y:S01]  /*09b0*/  LOP3.LUT R7, R22.reuse, 0x30, R87, 0xfe, !PT ;  /* 0x0000003016077812 */ /* 0x040fe200078efe57 */
[----:B------:R-:W-:Y:S01]  /*09c0*/  IMAD.MOV R8, RZ, RZ, -R8 ;  /* 0x000000ffff087224 */ /* 0x000fe200078e0a08 */
[----:B------:R-:W-:Y:S01]  /*09d0*/  IABS R20, R6 ;  /* 0x0000000600147213 */ /* 0x000fe20000000000 */
[C---:B------:R-:W-:Y:S01]  /*09e0*/  IMAD R15, R21.reuse, R15, R18 ;  /* 0x0000000f150f7224 */ /* 0x040fe200078e0212 */
[----:B------:R-:W-:Y:S01]  /*09f0*/  IABS R18, R5 ;  /* 0x0000000500127213 */ /* 0x000fe20000000000 */
[----:B------:R-:W-:Y:S01]  /*0a00*/  IMAD.MOV R9, RZ, RZ, -R9 ;  /* 0x000000ffff097224 */ /* 0x000fe200078e0a09 */
[----:B------:R-:W-:Y:S01]  /*0a10*/  IABS R24, R7 ;  /* 0x0000000700187213 */ /* 0x000fe20000000000 */
[C---:B------:R-:W-:Y:S01]  /*0a20*/  IMAD R13, R21.reuse, R8, R14 ;  /* 0x00000008150d7224 */ /* 0x040fe200078e020e */
[----:B------:R-:W-:Y:S01]  /*0a30*/  LOP3.LUT R8, R22, 0x38, R87, 0xfe, !PT ;  /* 0x0000003816087812 */ /* 0x000fe200078efe57 */
[C---:B------:R-:W-:Y:S01]  /*0a40*/  IMAD R14, R21.reuse, R9, R16 ;  /* 0x00000009150e7224 */ /* 0x040fe200078e0210 */
[----:B------:R-:W-:Y:S01]  /*0a50*/  ISETP.GT.U32.AND P0, PT, R21, R15, PT ;  /* 0x0000000f1500720c */ /* 0x000fe20003f04070 */
[----:B------:R-:W-:Y:S01]  /*0a60*/  IMAD.HI.U32 R9, R11, R18, RZ ;  /* 0x000000120b097227 */ /* 0x000fe200078e00ff */
[----:B------:R-:W-:-:S02]  /*0a70*/  IABS R26, R8 ;  /* 0x00000008001a7213 */ /* 0x000fc40000000000 */
[----:B------:R-:W-:Y:S01]  /*0a80*/  ISETP.GT.U32.AND P2, PT, R21, R13, PT ;  /* 0x0000000d1500720c */ /* 0x000fe20003f44070 */
[----:B------:R-:W-:Y:S01]  /*0a90*/  IMAD.HI.U32 R16, R11, R20, RZ ;  /* 0x000000140b107227 */ /* 0x000fe200078e00ff */
[----:B------:R-:W-:-:S03]  /*0aa0*/  ISETP.GT.U32.AND P3, PT, R21, R14, PT ;  /* 0x0000000e1500720c */ /* 0x000fc60003f64070 */
[----:B------:R-:W-:Y:S02]  /*0ab0*/  IMAD.MOV R9, RZ, RZ, -R9 ;  /* 0x000000ffff097224 */ /* 0x000fe400078e0a09 */
[----:B------:R-:W-:Y:S01]  /*0ac0*/  IMAD.U32 R28, RZ, RZ, UR4 ;  /* 0x00000004ff1c7e24 */ /* 0x000fe2000f8e00ff */
[----:B------:R-:W-:Y:S01]  /*0ad0*/  ULDC UR4, c[0x0][0x180] ;  /* 0x0000600000047ab9 */ /* 0x000fe20000000800 */
[----:B------:R-:W-:Y:S01]  /*0ae0*/  IMAD.MOV R22, RZ, RZ, -R16 ;  /* 0x000000ffff167224 */ /* 0x000fe200078e0a10 */
[----:B------:R-:W-:Y:S01]  /*0af0*/  UIADD3 UR5, UR9, UR4, URZ ;  /* 0x0000000409057290 */ /* 0x000fe2000fffe03f */
[----:B------:R-:W-:Y:S01]  /*0b00*/  IMAD.HI.U32 R17, R11, R24, RZ ;  /* 0x000000180b117227 */ /* 0x000fe200078e00ff */
[----:B------:R-:W-:Y:S02]  /*0b10*/  UIADD3 UR8, UR4, -0x40, URZ ;  /* 0xffffffc004087890 */ /* 0x000fe4000fffe03f */
[----:B------:R-:W-:Y:S01]  /*0b20*/  UISETP.GT.AND UP0, UPT, UR5, 0x3f, UPT ;  /* 0x0000003f0500788c */ /* 0x000fe2000bf04270 */
[----:B------:R-:W-:-:S02]  /*0b30*/  IMAD R16, R21, R9, R18 ;  /* 0x0000000915107224 */ /* 0x000fc400078e0212 */
[----:B------:R-:W-:Y:S01]  /*0b40*/  IMAD R9, R28, 0x40, R89 ;  /* 0x000000401c097824 */ /* 0x000fe200078e0259 */
[----:B------:R-:W-:Y:S01]  /*0b50*/  USEL UR6, URZ, 0x4, !UP0 ;  /* 0x000000043f067887 */ /* 0x000fe2000c000000 */
[----:B------:R-:W-:Y:S01]  /*0b60*/  IMAD.HI.U32 R11, R11, R26, RZ ;  /* 0x0000001a0b0b7227 */ /* 0x000fe200078e00ff */
[C---:B------:R-:W-:Y:S01]  /*0b70*/  ISETP.GT.U32.AND P5, PT, R21.reuse, R16, PT ;  /* 0x000000101500720c */ /* 0x040fe20003fa4070 */
[----:B------:R-:W-:Y:S02]  /*0b80*/  UISETP.GT.AND UP0, UPT, UR5, 0x7f, UPT ;  /* 0x0000007f0500788c */ /* 0x000fe4000bf04270 */
[----:B------:R-:W-:Y:S02]  /*0b90*/  IMAD.MOV R23, RZ, RZ, -R17 ;  /* 0x000000ffff177224 */ /* 0x000fe400078e0a11 */
[C---:B------:R-:W-:Y:S01]  /*0ba0*/  IMAD R17, R21.reuse, R22, R20 ;  /* 0x0000001615117224 */ /* 0x040fe200078e0214 */
[----:B------:R-:W-:Y:S01]  /*0bb0*/  IABS R20, R9 ;  /* 0x0000000900147213 */ /* 0x000fe20000000000 */
[----:B------:R-:W-:Y:S01]  /*0bc0*/  IMAD.MOV R11, RZ, RZ, -R11 ;  /* 0x000000ffff0b7224 */ /* 0x000fe200078e0a0b */
[----:B------:R-:W-:Y:S01]  /*0bd0*/  LOP3.LUT R22, R40, 0x1c0, RZ, 0xc0, !PT ;  /* 0x000001c028167812 */ /* 0x000fe200078ec0ff */
[C---:B------:R-:W-:Y:S01]  /*0be0*/  IMAD R18, R21.reuse, R23, R24 ;  /* 0x0000001715127224 */ /* 0x040fe200078e0218 */
[C---:B------:R-:W-:Y:S01]  /*0bf0*/  ISETP.GT.U32.AND P6, PT, R21.reuse, R17, PT ;  /* 0x000000111500720c */ /* 0x040fe20003fc4070 */
[----:B------:R-:W-:Y:S01]  /*0c00*/  IMAD R11, R21, R11, R26 ;  /* 0x0000000b150b7224 */ /* 0x000fe200078e021a */
[----:B------:R-:W-:Y:S01]  /*0c10*/  SHF.R.U32.HI R71, RZ, 0x2, R22 ;  /* 0x00000002ff477819 */ /* 0x000fe20000011616 */
[----:B------:R-:W-:-:S04]  /*0c20*/  IMAD.HI.U32 R10, R10, R20, RZ ;  /* 0x000000140a0a7227 */ /* 0x000fc800078e00ff */
[--C-:B------:R-:W-:Y:S01]  /*0c30*/  @!P4 IMAD.IADD R12, R12, 0x1, -R21.reuse ;  /* 0x000000010c0cc824 */ /* 0x100fe200078e0a15 */
[----:B------:R-:W-:Y:S01]  /*0c40*/  ISETP.GT.U32.AND P4, PT, R21, R18, PT ;  /* 0x000000121500720c */ /* 0x000fe20003f84070 */
[--C-:B------:R-:W-:Y:S01]  /*0c50*/  @!P2 IMAD.IADD R13, R13, 0x1, -R21.reuse ;  /* 0x000000010d0da824 */ /* 0x100fe200078e0a15 */
[C---:B------:R-:W-:Y:S01]  /*0c60*/  ISETP.GT.U32.AND P2, PT, R21.reuse, R11, PT ;  /* 0x0000000b1500720c */ /* 0x040fe20003f44070 */
[----:B------:R-:W-:Y:S02]  /*0c70*/  IMAD.MOV R10, RZ, RZ, -R10 ;  /* 0x000000ffff0a7224 */ /* 0x000fe400078e0a0a */
[----:B------:R-:W-:Y:S01]  /*0c80*/  IMAD.U32 R26, RZ, RZ, UR6 ;  /* 0x00000006ff1a7e24 */ /* 0x000fe2000f8e00ff */
[----:B------:R-:W-:Y:S01]  /*0c90*/  ULDC.64 UR6, c[0x0][0x188] ;  /* 0x0000620000067ab9 */ /* 0x000fe20000000a00 */
[--C-:B------:R-:W-:Y:S01]  /*0ca0*/  @!P3 IMAD.IADD R14, R14, 0x1, -R21.reuse ;  /* 0x000000010e0eb824 */ /* 0x100fe200078e0a15 */
[----:B------:R-:W-:Y:S01]  /*0cb0*/  ISETP.GT.U32.AND P3, PT, R21, R12, PT ;  /* 0x0000000c1500720c */ /* 0x000fe20003f64070 */
[----:B------:R-:W-:Y:S01]  /*0cc0*/  IMAD R10, R19, R10, R20 ;  /* 0x0000000a130a7224 */ /* 0x000fe200078e0214 */
[----:B------:R-:W-:Y:S01]  /*0cd0*/  SEL R20, R26, RZ, !P1 ;  /* 0x000000ff1a147207 */ /* 0x000fe20004800000 */
[--C-:B------:R-:W-:Y:S01]  /*0ce0*/  @!P0 IMAD.IADD R15, R15, 0x1, -R21.reuse ;  /* 0x000000010f0f8824 */ /* 0x100fe200078e0a15 */
[C---:B------:R-:W-:Y:S01]  /*0cf0*/  ISETP.GT.U32.AND P1, PT, R21.reuse, R14, PT ;  /* 0x0000000e1500720c */ /* 0x040fe20003f24070 */
[--C-:B------:R-:W-:Y:S01]  /*0d00*/  @!P5 IMAD.IADD R16, R16, 0x1, -R21.reuse ;  /* 0x000000011010d824 */ /* 0x100fe200078e0a15 */
[C---:B------:R-:W-:Y:S01]  /*0d10*/  ISETP.GT.U32.AND P0, PT, R21.reuse, R13, PT ;  /* 0x0000000d1500720c */ /* 0x040fe20003f04070 */
[--C-:B------:R-:W-:Y:S01]  /*0d20*/  @!P4 IMAD.IADD R18, R18, 0x1, -R21.reuse ;  /* 0x000000011212c824 */ /* 0x100fe200078e0a15 */
[----:B------:R-:W-:Y:S01]  /*0d30*/  ISETP.GT.U32.AND P4, PT, R21, R15, PT ;  /* 0x0000000f1500720c */ /* 0x000fe20003f84070 */
[--C-:B------:R-:W-:Y:S01]  /*0d40*/  @!P2 IMAD.IADD R11, R11, 0x1, -R21.reuse ;  /* 0x000000010b0ba824 */ /* 0x100fe200078e0a15 */
[----:B------:R-:W-:Y:S01]  /*0d50*/  ISETP.GT.U32.AND P2, PT, R21, R16, PT ;  /* 0x000000101500720c */ /* 0x000fe20003f44070 */
[--C-:B------:R-:W-:Y:S01]  /*0d60*/  @!P6 IMAD.IADD R17, R17, 0x1, -R21.reuse ;  /* 0x000000011111e824 */ /* 0x100fe200078e0a15 */
[----:B------:R-:W-:Y:S01]  /*0d70*/  USHF.L.U32 UR6, UR6, 0x6, URZ ;  /* 0x0000000606067899 */ /* 0x000fe2000800063f */
[--C-:B------:R-:W-:Y:S01]  /*0d80*/  @!P3 IMAD.IADD R12, R12, 0x1, -R21.reuse ;  /* 0x000000010c0cb824 */ /* 0x100fe200078e0a15 */
[C---:B------:R-:W-:Y:S01]  /*0d90*/  ISETP.GT.U32.AND P6, PT, R21.reuse, R11, PT ;  /* 0x0000000b1500720c */ /* 0x040fe20003fc4070 */
[----:B------:R-:W-:Y:S01]  /*0da0*/  USHF.L.U32 UR7, UR7, 0x6, URZ ;  /* 0x0000000607077899 */ /* 0x000fe2000800063f */
[----:B------:R-:W-:Y:S01]  /*0db0*/  ISETP.GT.U32.AND P5, PT, R21, R17, PT ;  /* 0x000000111500720c */ /* 0x000fe20003fa4070 */
[--C-:B------:R-:W-:Y:S01]  /*0dc0*/  @!P1 IMAD.IADD R14, R14, 0x1, -R21.reuse ;  /* 0x000000010e0e9824 */ /* 0x100fe200078e0a15 */
[----:B------:R-:W-:Y:S01]  /*0dd0*/  ISETP.GT.U32.AND P1, PT, R19, R10, PT ;  /* 0x0000000a1300720c */ /* 0x000fe20003f24070 */
[--C-:B------:R-:W-:Y:S01]  /*0de0*/  @!P0 IMAD.IADD R13, R13, 0x1, -R21.reuse ;  /* 0x000000010d0d8824 */ /* 0x100fe200078e0a15 */
[----:B------:R-:W-:Y:S01]  /*0df0*/  ISETP.NE.U32.AND P0, PT, R20, RZ, PT ;  /* 0x000000ff1400720c */ /* 0x000fe20003f05070 */
[--C-:B------:R-:W-:Y:S01]  /*0e00*/  @!P4 IMAD.IADD R15, R15, 0x1, -R21.reuse ;  /* 0x000000010f0fc824 */ /* 0x100fe200078e0a15 */
[----:B------:R-:W-:Y:S01]  /*0e10*/  ISETP.GE.AND P4, PT, R0, RZ, PT ;  /* 0x000000ff0000720c */ /* 0x000fe20003f86270 */
[--C-:B------:R-:W-:Y:S01]  /*0e20*/  @!P2 IMAD.IADD R16, R16, 0x1, -R21.reuse ;  /* 0x000000011010a824 */ /* 0x100fe200078e0a15 */
[----:B------:R-:W-:Y:S01]  /*0e30*/  ISETP.GE.AND P2, PT, R85, c[0x0][0x180], PT ;  /* 0x0000600055007a0c */ /* 0x000fe20003f46270 */
[----:B------:R-:W-:Y:S01]  /*0e40*/  IMAD.U32 R65, RZ, RZ, UR6 ;  /* 0x00000006ff417e24 */ /* 0x000fe2000f8e00ff */
[----:B------:R-:W-:Y:S01]  /*0e50*/  ISETP.GT.U32.AND P3, PT, R21, R18, PT ;  /* 0x000000121500720c */ /* 0x000fe20003f64070 */
[--C-:B------:R-:W-:Y:S01]  /*0e60*/  @!P6 IMAD.IADD R11, R11, 0x1, -R21.reuse ;  /* 0x000000010b0be824 */ /* 0x100fe200078e0a15 */
[----:B------:R-:W-:Y:S01]  /*0e70*/  SEL R20, R26, RZ, !P2 ;  /* 0x000000ff1a147207 */ /* 0x000fe20005000000 */
[----:B------:R-:W-:Y:S01]  /*0e80*/  @!P5 IMAD.IADD R17, R17, 0x1, -R21 ;  /* 0x000000011111d824 */ /* 0x000fe200078e0a15 */
[----:B------:R-:W-:Y:S01]  /*0e90*/  ISETP.GE.AND P5, PT, R2, RZ, PT ;  /* 0x000000ff0200720c */ /* 0x000fe20003fa6270 */
[----:B------:R-:W-:Y:S01]  /*0ea0*/  @!P1 IMAD.IADD R10, R10, 0x1, -R19 ;  /* 0x000000010a0a9824 */ /* 0x000fe200078e0a13 */
[----:B------:R-:W-:Y:S01]  /*0eb0*/  ISETP.GE.AND P2, PT, R3, RZ, PT ;  /* 0x000000ff0300720c */ /* 0x000fe20003f46270 */
[----:B------:R-:W-:Y:S01]  /*0ec0*/  IMAD.U32 R67, RZ, RZ, UR6 ;  /* 0x00000006ff437e24 */ /* 0x000fe2000f8e00ff */
[----:B------:R-:W-:Y:S01]  /*0ed0*/  ISETP.GE.AND P1, PT, R4, RZ, PT ;  /* 0x000000ff0400720c */ /* 0x000fe20003f26270 */
[----:B------:R-:W-:Y:S01]  /*0ee0*/  @!P4 IMAD.MOV R12, RZ, RZ, -R12 ;  /* 0x000000ffff0cc224 */ /* 0x000fe200078e0a0c */
[----:B------:R-:W-:-:S02]  /*0ef0*/  ISETP.GE.AND P4, PT, R5, RZ, PT ;  /* 0x000000ff0500720c */ /* 0x000fc40003f86270 */
[----:B------:R-:W-:Y:S01]  /*0f00*/  ISETP.GT.U32.AND P6, PT, R19, R10, PT ;  /* 0x0000000a1300720c */ /* 0x000fe20003fc4070 */
[----:B------:R-:W-:Y:S01]  /*0f10*/  @!P3 IMAD.IADD R18, R18, 0x1, -R21 ;  /* 0x000000011212b824 */ /* 0x000fe200078e0a15 */
[----:B------:R-:W-:-:S03]  /*0f20*/  ISETP.GE.AND P3, PT, R83, c[0x0][0x180], PT ;  /* 0x0000600053007a0c */ /* 0x000fc60003f66270 */
[----:B------:R-:W-:Y:S01]  /*0f30*/  @!P5 IMAD.MOV R13, RZ, RZ, -R13 ;  /* 0x000000ffff0dd224 */ /* 0x000fe200078e0a0d */
[----:B------:R-:W-:Y:S01]  /*0f40*/  ISETP.GE.AND P5, PT, R6, RZ, PT ;  /* 0x000000ff0600720c */ /* 0x000fe20003fa6270 */
[----:B------:R-:W-:Y:S01]  /*0f50*/  @!P2 IMAD.MOV R14, RZ, RZ, -R14 ;  /* 0x000000ffff0ea224 */ /* 0x000fe200078e0a0e */
[----:B------:R-:W-:Y:S01]  /*0f60*/  ISETP.GE.AND P2, PT, R8, RZ, PT ;  /* 0x000000ff0800720c */ /* 0x000fe20003f46270 */
[----:B------:R-:W-:Y:S01]  /*0f70*/  @!P1 IMAD.MOV R15, RZ, RZ, -R15 ;  /* 0x000000ffff0f9224 */ /* 0x000fe200078e0a0f */
[----:B------:R-:W-:Y:S01]  /*0f80*/  ISETP.GE.AND P1, PT, R7, RZ, PT ;  /* 0x000000ff0700720c */ /* 0x000fe20003f26270 */
[----:B------:R-:W-:Y:S01]  /*0f90*/  @!P4 IMAD.MOV R16, RZ, RZ, -R16 ;  /* 0x000000ffff10c224 */ /* 0x000fe200078e0a10 */
[----:B------:R-:W-:Y:S01]  /*0fa0*/  ISETP.NE.U32.AND P4, PT, R20, RZ, PT ;  /* 0x000000ff1400720c */ /* 0x000fe20003f85070 */
[----:B------:R-:W-:Y:S01]  /*0fb0*/  IMAD.MOV.U32 R20, RZ, RZ, R11 ;  /* 0x000000ffff147224 */ /* 0x000fe200078e000b */
[----:B------:R-:W-:Y:S01]  /*0fc0*/  LOP3.LUT R11, RZ, c[0x0][0x17c], RZ, 0x33, !PT ;  /* 0x00005f00ff0b7a12 */ /* 0x000fe200078e33ff */
[----:B------:R-:W-:Y:S01]  /*0fd0*/  @!P6 IMAD.IADD R10, R10, 0x1, -R19 ;  /* 0x000000010a0ae824 */ /* 0x000fe200078e0a13 */
[----:B------:R-:W-:-:S02]  /*0fe0*/  ISETP.GE.AND P6, PT, R79, c[0x0][0x180], PT ;  /* 0x000060004f007a0c */ /* 0x000fc40003fc6270 */
[----:B------:R-:W-:Y:S01]  /*0ff0*/  SEL R21, R26, RZ, !P3 ;  /* 0x000000ff1a157207 */ /* 0x000fe20005800000 */
[----:B------:R-:W-:Y:S01]  /*1000*/  @!P5 IMAD.MOV R17, RZ, RZ, -R17 ;  /* 0x000000ffff11d224 */ /* 0x000fe200078e0a11 */
[----:B------:R-:W-:Y:S01]  /*1010*/  ISETP.NE.AND P5, PT, RZ, c[0x0][0x17c], PT ;  /* 0x00005f00ff007a0c */ /* 0x000fe20003fa5270 */
[----:B------:R-:W-:Y:S01]  /*1020*/  @!P2 IMAD.MOV R20, RZ, RZ, -R20 ;  /* 0x000000ffff14a224 */ /* 0x000fe200078e0a14 */
[----:B------:R-:W-:Y:S01]  /*1030*/  ISETP.GE.AND P2, PT, R9, RZ, PT ;  /* 0x000000ff0900720c */ /* 0x000fe20003f46270 */
[----:B------:R-:W-:Y:S01]  /*1040*/  @!P1 IMAD.MOV R18, RZ, RZ, -R18 ;  /* 0x000000ffff129224 */ /* 0x000fe200078e0a12 */
[C---:B------:R-:W-:Y:S01]  /*1050*/  SEL R42, R11.reuse, R12, !P5 ;  /* 0x0000000c0b2a7207 */ /* 0x040fe20006800000 */
[----:B------:R-:W-:Y:S01]  /*1060*/  IMAD.MOV.U32 R64, RZ, RZ, R10 ;  /* 0x000000ffff407224 */ /* 0x000fe200078e000a */
[C---:B------:R-:W-:Y:S02]  /*1070*/  SEL R43, R11.reuse, R13, !P5 ;  /* 0x0000000d0b2b7207 */ /* 0x040fe40006800000 */
[C---:B------:R-:W-:Y:S01]  /*1080*/  SEL R44, R11.reuse, R14, !P5 ;  /* 0x0000000e0b2c7207 */ /* 0x040fe20006800000 */
[----:B------:R-:W-:Y:S01]  /*1090*/  IMAD R42, R42, c[0x0][0x190], RZ ;  /* 0x000064002a2a7a24 */ /* 0x000fe200078e02ff */
[----:B------:R-:W-:Y:S01]  /*10a0*/  SEL R45, R11, R15, !P5 ;  /* 0x0000000f0b2d7207 */ /* 0x000fe20006800000 */
[----:B------:R-:W-:Y:S01]  /*10b0*/  IMAD R43, R43, c[0x0][0x190], RZ ;  /* 0x000064002b2b7a24 */ /* 0x000fe200078e02ff */
[C---:B------:R-:W-:Y:S01]  /*10c0*/  SEL R46, R11.reuse, R16, !P5 ;  /* 0x000000100b2e7207 */ /* 0x040fe20006800000 */
[----:B------:R-:W-:Y:S01]  /*10d0*/  IMAD R44, R44, c[0x0][0x190], RZ ;  /* 0x000064002c2c7a24 */ /* 0x000fe200078e02ff */
[C---:B------:R-:W-:Y:S01]  /*10e0*/  SEL R47, R11.reuse, R17, !P5 ;  /* 0x000000110b2f7207 */ /* 0x040fe20006800000 */
[----:B------:R-:W-:Y:S01]  /*10f0*/  @!P2 IMAD.MOV R64, RZ, RZ, -R64 ;  /* 0x000000ffff40a224 */ /* 0x000fe200078e0a40 */
[C---:B------:R-:W-:Y:S01]  /*1100*/  SEL R52, R11.reuse, R18, !P5 ;  /* 0x000000120b347207 */ /* 0x040fe20006800000 */
[----:B------:R-:W-:Y:S01]  /*1110*/  IMAD R46, R46, c[0x0][0x190], RZ ;  /* 0x000064002e2e7a24 */ /* 0x000fe200078e02ff */
[----:B------:R-:W-:Y:S01]  /*1120*/  SEL R53, R11, R20, !P5 ;  /* 0x000000140b357207 */ /* 0x000fe20006800000 */
[----:B------:R-:W-:Y:S01]  /*1130*/  IMAD R47, R47, c[0x0][0x190], RZ ;  /* 0x000064002f2f7a24 */ /* 0x000fe200078e02ff */
[----:B------:R-:W-:Y:S01]  /*1140*/  ISETP.NE.AND P5, PT, RZ, c[0x0][0x178], PT ;  /* 0x00005e00ff007a0c */ /* 0x000fe20003fa5270 */
[----:B------:R-:W-:Y:S01]  /*1150*/  IMAD R45, R45, c[0x0][0x190], RZ ;  /* 0x000064002d2d7a24 */ /* 0x000fe200078e02ff */
[----:B------:R-:W-:Y:S01]  /*1160*/  SEL R10, R26, RZ, !P6 ;  /* 0x000000ff1a0a7207 */ /* 0x000fe20007000000 */
[----:B------:R-:W-:Y:S01]  /*1170*/  IMAD R52, R52, c[0x0][0x190], RZ ;  /* 0x0000640034347a24 */ /* 0x000fe200078e02ff */
[----:B------:R-:W-:Y:S01]  /*1180*/  ISETP.GE.AND P1, PT, R81, c[0x0][0x180], PT ;  /* 0x0000600051007a0c */ /* 0x000fe20003f26270 */
[----:B------:R-:W-:Y:S01]  /*1190*/  IMAD R53, R53, c[0x0][0x190], RZ ;  /* 0x0000640035357a24 */ /* 0x000fe200078e02ff */
[----:B------:R-:W-:Y:S01]  /*11a0*/  ISETP.NE.U32.AND P2, PT, R10, RZ, PT ;  /* 0x000000ff0a00720c */ /* 0x000fe20003f45070 */
[----:B------:R-:W-:Y:S01]  /*11b0*/  IMAD.SHL.U32 R10, R40, 0x4, RZ ;  /* 0x00000004280a7824 */ /* 0x000fe200078e00ff */
[----:B------:R-:W-:-:S02]  /*11c0*/  ISETP.NE.U32.AND P3, PT, R21, RZ, PT ;  /* 0x000000ff1500720c */ /* 0x000fc40003f65070 */
[----:B------:R-:W-:Y:S02]  /*11d0*/  SEL R11, R26, RZ, !P1 ;  /* 0x000000ff1a0b7207 */ /* 0x000fe40004800000 */
[----:B------:R-:W-:Y:S02]  /*11e0*/  LOP3.LUT R72, R10, 0x7fc, RZ, 0xc0, !PT ;  /* 0x000007fc0a487812 */ /* 0x000fe400078ec0ff */
[----:B------:R-:W-:Y:S02]  /*11f0*/  @!P5 LOP3.LUT R64, RZ, c[0x0][0x178], RZ, 0x33, !PT ;  /* 0x00005e00ff40da12 */ /* 0x000fe400078e33ff */
[----:B------:R-:W-:Y:S02]  /*1200*/  ISETP.NE.U32.AND P1, PT, R11, RZ, PT ;  /* 0x000000ff0b00720c */ /* 0x000fe40003f25070 */
[----:B------:R-:W-:Y:S01]  /*1210*/  LOP3.LUT R71, R72, R71, RZ, 0x3c, !PT ;  /* 0x0000004748477212 */ /* 0x000fe200078e3cff */
[----:B------:R-:W-:Y:S01]  /*1220*/  IMAD R64, R64, c[0x0][0x184], RZ ;  /* 0x0000610040407a24 */ /* 0x000fe200078e02ff */
[----:B------:R-:W-:-:S03]  /*1230*/  LOP3.LUT R72, R72, 0x60, R41, 0x78, !PT ;  /* 0x0000006048487812 */ /* 0x000fc600078e7829 */
[----:B------:R-:W-:-:S05]  /*1240*/  IMAD.SHL.U32 R63, R64, 0x4, RZ ;  /* 0x00000004403f7824 */ /* 0x000fca00078e00ff */
[----:B------:R-:W-:-:S04]  /*1250*/  IADD3 R19, P5, R63, c[0x0][0x160], RZ ;  /* 0x000058003f137a10 */ /* 0x000fc80007fbe0ff */
[----:B------:R-:W-:Y:S02]  /*1260*/  LEA.HI.X.SX32 R23, R64, c[0x0][0x164], 0x2, P5 ;  /* 0x0000590040177a11 */ /* 0x000fe400028f16ff */
[-C--:B------:R-:W-:Y:S02]  /*1270*/  IADD3 R48, P6, R90, R19.reuse, RZ ;  /* 0x000000135a307210 */ /* 0x080fe40007fde0ff */
[----:B------:R-:W-:Y:S02]  /*1280*/  IADD3 R36, P5, R88, R19, RZ ;  /* 0x0000001358247210 */ /* 0x000fe40007fbe0ff */
[----:B------:R-:W-:Y:S02]  /*1290*/  LEA.HI.X.SX32 R49, R62, R23, 0x2, P6 ;  /* 0x000000173e317211 */ /* 0x000fe400030f16ff */
[----:B------:R-:W-:Y:S02]  /*12a0*/  IADD3 R20, P6, R86, R19, RZ ;  /* 0x0000001356147210 */ /* 0x000fe40007fde0ff */
[----:B------:R-:W-:Y:S01]  /*12b0*/  LEA.HI.X.SX32 R37, R61, R23, 0x2, P5 ;  /* 0x000000173d257211 */ /* 0x000fe200028f16ff */
[----:B------:R1:W-:Y:S01]  /*12c0*/  LDGSTS.E [R72], [R48.64], P0 ;  /* 0x0000000030487fae */ /* 0x0003e2000812184e */
[----:B------:R-:W-:-:S02]  /*12d0*/  IADD3 R10, P5, R84, R19, RZ ;  /* 0x00000013540a7210 */ /* 0x000fc40007fbe0ff */
[----:B------:R-:W-:Y:S01]  /*12e0*/  LEA.HI.X.SX32 R21, R60, R23, 0x2, P6 ;  /* 0x000000173c157211 */ /* 0x000fe200030f16ff */
[----:B------:R2:W-:Y:S01]  /*12f0*/  LDGSTS.E [R72+0x800], [R36.64], P4 ;  /* 0x0080000024487fae */ /* 0x0005e2000a12184e */
[----:B------:R-:W-:Y:S02]  /*1300*/  IADD3 R12, P6, R82, R19, RZ ;  /* 0x00000013520c7210 */ /* 0x000fe40007fde0ff */
[----:B------:R-:W-:Y:S01]  /*1310*/  LEA.HI.X.SX32 R11, R59, R23, 0x2, P5 ;  /* 0x000000173b0b7211 */ /* 0x000fe200028f16ff */
[----:B------:R3:W-:Y:S01]  /*1320*/  LDGSTS.E [R72+0x1000], [R20.64], P3 ;  /* 0x0100000014487fae */ /* 0x0007e2000992184e */
[----:B------:R-:W-:Y:S02]  /*1330*/  IADD3 R14, P5, R80, R19, RZ ;  /* 0x00000013500e7210 */ /* 0x000fe40007fbe0ff */
[----:B------:R-:W-:Y:S01]  /*1340*/  LEA.HI.X.SX32 R13, R58, R23, 0x2, P6 ;  /* 0x000000173a0d7211 */ /* 0x000fe200030f16ff */
[----:B------:R4:W-:Y:S01]  /*1350*/  LDGSTS.E [R72+0x1800], [R10.64], P1 ;  /* 0x018000000a487fae */ /* 0x0009e2000892184e */
[----:B------:R-:W-:Y:S01]  /*1360*/  IADD3 R16, P6, R78, R19, RZ ;  /* 0x000000134e107210 */ /* 0x000fe20007fde0ff */
[----:B-1----:R-:W-:Y:S01]  /*1370*/  IMAD.WIDE R48, R65, 0x4, R48 ;  /* 0x0000000441307825 */ /* 0x002fe200078e0230 */
[----:B------:R-:W-:Y:S01]  /*1380*/  LEA.HI.X.SX32 R15, R57, R23, 0x2, P5 ;  /* 0x00000017390f7211 */ /* 0x000fe200028f16ff */
[----:B------:R1:W-:Y:S01]  /*1390*/  LDGSTS.E [R72+0x2000], [R12.64], P2 ;  /* 0x020000000c487fae */ /* 0x0003e2000912184e */
[----:B------:R-:W-:Y:S01]  /*13a0*/  IADD3 R18, P5, R76, R19, RZ ;  /* 0x000000134c127210 */ /* 0x000fe20007fbe0ff */
[----:B------:R-:W-:Y:S01]  /*13b0*/  IMAD.SHL.U32 R65, R40, 0x8, RZ ;  /* 0x0000000828417824 */ /* 0x000fe200078e00ff */
[----:B------:R-:W-:-:S02]  /*13c0*/  LEA.HI.X.SX32 R17, R56, R23, 0x2, P6 ;  /* 0x0000001738117211 */ /* 0x000fc400030f16ff */
[----:B------:R-:W-:Y:S02]  /*13d0*/  ISETP.GE.AND P6, PT, R77, c[0x0][0x180], PT ;  /* 0x000060004d007a0c */ /* 0x000fe40003fc6270 */
[----:B------:R-:W-:Y:S02]  /*13e0*/  LEA.HI.X.SX32 R19, R55, R23, 0x2, P5 ;  /* 0x0000001737137211 */ /* 0x000fe400028f16ff */
[C---:B------:R-:W-:Y:S02]  /*13f0*/  SEL R23, R26.reuse, RZ, !P6 ;  /* 0x000000ff1a177207 */ /* 0x040fe40007000000 */
[----:B------:R-:W-:Y:S02]  /*1400*/  ISETP.GE.AND P6, PT, R75, c[0x0][0x180], PT ;  /* 0x000060004b007a0c */ /* 0x000fe40003fc6270 */
[----:B------:R-:W-:Y:S02]  /*1410*/  ISETP.GE.AND P5, PT, R89, c[0x0][0x180], PT ;  /* 0x0000600059007a0c */ /* 0x000fe40003fa6270 */
[----:B------:R-:W-:-:S02]  /*1420*/  SEL R24, R26, RZ, !P6 ;  /* 0x000000ff1a187207 */ /* 0x000fc40007000000 */
[----:B------:R-:W-:Y:S02]  /*1430*/  ISETP.GE.AND P6, PT, R73, c[0x0][0x180], PT ;  /* 0x0000600049007a0c */ /* 0x000fe40003fc6270 */
[----:B------:R-:W-:Y:S02]  /*1440*/  ISETP.NE.U32.AND P0, PT, R23, RZ, PT ;  /* 0x000000ff1700720c */ /* 0x000fe40003f05070 */
[C---:B------:R-:W-:Y:S02]  /*1450*/  SEL R31, R26.reuse, RZ, !P6 ;  /* 0x000000ff1a1f7207 */ /* 0x040fe40007000000 */
[----:B------:R-:W-:Y:S02]  /*1460*/  ISETP.GE.AND P6, PT, R87, UR8, PT ;  /* 0x0000000857007c0c */ /* 0x000fe4000bfc6270 */
[----:B------:R-:W-:Y:S02]  /*1470*/  SEL R26, R26, RZ, !P5 ;  /* 0x000000ff1a1a7207 */ /* 0x000fe40006800000 */
[----:B------:R-:W-:-:S02]  /*1480*/  SEL R22, RZ, 0x4, P6 ;  /* 0x00000004ff167807 */ /* 0x000fc40003000000 */
[----:B------:R-:W-:Y:S02]  /*1490*/  PLOP3.LUT P5, PT, PT, PT, UP0, 0x80, 0x0 ;  /* 0x000000000000781c */ /* 0x000fe40003faf008 */
[----:B------:R-:W-:Y:S01]  /*14a0*/  IADD3 R27, P6, R74, c[0x0][0x168], RZ ;  /* 0x00005a004a1b7a10 */ /* 0x000fe20007fde0ff */
[----:B------:R5:W-:Y:S01]  /*14b0*/  LDGSTS.E [R72+0x2800], [R14.64], P0 ;  /* 0x028000000e487fae */ /* 0x000be2000812184e */
[----:B------:R-:W-:Y:S02]  /*14c0*/  SEL R50, R22, RZ, P5 ;  /* 0x000000ff16327207 */ /* 0x000fe40002800000 */
[----:B------:R-:W-:Y:S02]  /*14d0*/  LEA.HI.X.SX32 R51, R54, c[0x0][0x16c], 0x2, P6 ;  /* 0x00005b0036337a11 */ /* 0x000fe400030f16ff */
[----:B------:R-:W-:Y:S02]  /*14e0*/  LEA R22, P6, R42, R27, 0x2 ;  /* 0x0000001b2a167211 */ /* 0x000fe400078c10ff */
[----:B------:R-:W-:-:S02]  /*14f0*/  ISETP.NE.U32.AND P5, PT, R24, RZ, PT ;  /* 0x000000ff1800720c */ /* 0x000fc40003fa5070 */
[C---:B------:R-:W-:Y:S02]  /*1500*/  LEA R24, P4, R43.reuse, R27, 0x2 ;  /* 0x0000001b2b187211 */ /* 0x040fe400078810ff */
[----:B------:R-:W-:Y:S02]  /*1510*/  LEA.HI.X.SX32 R23, R42, R51, 0x2, P6 ;  /* 0x000000332a177211 */ /* 0x000fe400030f16ff */
[----:B------:R-:W-:Y:S02]  /*1520*/  LEA R28, P6, R44, R27, 0x2 ;  /* 0x0000001b2c1c7211 */ /* 0x000fe400078c10ff */
[----:B------:R-:W-:Y:S02]  /*1530*/  LEA.HI.X.SX32 R25, R43, R51, 0x2, P4 ;  /* 0x000000332b197211 */ /* 0x000fe400020f16ff */
[----:B------:R-:W-:Y:S02]  /*1540*/  LEA R38, P4, R46, R27, 0x2 ;  /* 0x0000001b2e267211 */ /* 0x000fe400078810ff */
[----:B------:R-:W-:Y:S01]  /*1550*/  LEA.HI.X.SX32 R29, R44, R51, 0x2, P6 ;  /* 0x000000332c1d7211 */ /* 0x000fe200030f16ff */
[----:B------:R1:W-:Y:S01]  /*1560*/  LDGSTS.E [R72+0x3000], [R16.64], P5 ;  /* 0x0300000010487fae */ /* 0x0003e2000a92184e */
[----:B------:R-:W-:-:S02]  /*1570*/  LEA R34, P6, R47, R27, 0x2 ;  /* 0x0000001b2f227211 */ /* 0x000fc400078c10ff */
[-C--:B------:R-:W-:Y:S02]  /*1580*/  LEA.HI.X.SX32 R39, R46, R51.reuse, 0x2, P4 ;  /* 0x000000332e277211 */ /* 0x080fe400020f16ff */
[----:B------:R-:W-:Y:S02]  /*1590*/  ISETP.NE.U32.AND P4, PT, R31, RZ, PT ;  /* 0x000000ff1f00720c */ /* 0x000fe40003f85070 */
[----:B------:R-:W-:Y:S02]  /*15a0*/  LEA.HI.X.SX32 R35, R47, R51, 0x2, P6 ;  /* 0x000000332f237211 */ /* 0x000fe400030f16ff */
[----:B------:R-:W-:Y:S02]  /*15b0*/  ISETP.NE.U32.AND P6, PT, R26, RZ, PT ;  /* 0x000000ff1a00720c */ /* 0x000fe40003fc5070 */
[----:B------:R-:W-:Y:S02]  /*15c0*/  LEA R32, P3, R45, R27, 0x2 ;  /* 0x0000001b2d207211 */ /* 0x000fe400078610ff */
[----:B------:R-:W-:-:S02]  /*15d0*/  ISETP.GE.AND P0, PT, R89, UR8, PT ;  /* 0x0000000859007c0c */ /* 0x000fc4000bf06270 */
[----:B------:R-:W-:Y:S02]  /*15e0*/  LEA.HI.X.SX32 R33, R45, R51, 0x2, P3 ;  /* 0x000000332d217211 */ /* 0x000fe400018f16ff */
[C---:B------:R-:W-:Y:S01]  /*15f0*/  LEA R30, P3, R52.reuse, R27, 0x2 ;  /* 0x0000001b341e7211 */ /* 0x040fe200078610ff */
[----:B------:R1:W-:Y:S01]  /*1600*/  LDGSTS.E [R72+0x3800], [R18.64], P4 ;  /* 0x0380000012487fae */ /* 0x0003e2000a12184e */
[----:B------:R-:W-:Y:S02]  /*1610*/  PLOP3.LUT P1, PT, PT, PT, UP0, 0x80, 0x0 ;  /* 0x000000000000781c */ /* 0x000fe40003f2f008 */
[----:B------:R-:W-:Y:S01]  /*1620*/  LEA.HI.X.SX32 R31, R52, R51, 0x2, P3 ;  /* 0x00000033341f7211 */ /* 0x000fe200018f16ff */
[----:B------:R-:W0:Y:S01]  /*1630*/  LDGDEPBAR ;  /* 0x00000000000079af */ /* 0x000e220000000000 */
[----:B------:R-:W-:Y:S02]  /*1640*/  LEA R26, P3, R53, R27, 0x2 ;  /* 0x0000001b351a7211 */ /* 0x000fe400078610ff */
[----:B------:R-:W-:Y:S01]  /*1650*/  LOP3.LUT R66, R65, 0x3f8, RZ, 0xc0, !PT ;  /* 0x000003f841427812 */ /* 0x000fe200078ec0ff */
[----:B------:R2:W-:Y:S01]  /*1660*/  LDGSTS.E [R71+0x8000], [R22.64], P6 ;  /* 0x0800000016477fae */ /* 0x0005e2000b12184e */
[----:B------:R-:W-:-:S02]  /*1670*/  LEA.HI.X.SX32 R27, R53, R51, 0x2, P3 ;  /* 0x00000033351b7211 */ /* 0x000fc400018f16ff */
[----:B------:R-:W-:Y:S01]  /*1680*/  ISETP.NE.U32.AND P3, PT, R50, RZ, PT ;  /* 0x000000ff3200720c */ /* 0x000fe20003f65070 */
[----:B------:R2:W-:Y:S01]  /*1690*/  LDGSTS.E [R71+0x8800], [R24.64], P6 ;  /* 0x0880000018477fae */ /* 0x0005e2000b12184e */
[C---:B------:R-:W-:Y:S01]  /*16a0*/  IMAD.SHL.U32 R50, R40.reuse, 0x20, RZ ;  /* 0x0000002028327824 */ /* 0x040fe200078e00ff */
[----:B------:R-:W-:Y:S01]  /*16b0*/  LOP3.LUT R51, R40, 0xc, RZ, 0xc0, !PT ;  /* 0x0000000c28337812 */ /* 0x000fe200078ec0ff */
[----:B-1----:R-:W-:Y:S01]  /*16c0*/  IMAD.WIDE R18, R67, 0x4, R18 ;  /* 0x0000000443127825 */ /* 0x002fe200078e0212 */
[----:B------:R1:W-:Y:S01]  /*16d0*/  LDGSTS.E [R71+0x9000], [R28.64], P6 ;  /* 0x090000001c477fae */ /* 0x0003e2000b12184e */
[----:B------:R-:W-:Y:S02]  /*16e0*/  PLOP3.LUT P2, PT, PT, PT, UP0, 0x80, 0x0 ;  /* 0x000000000000781c */ /* 0x000fe40003f4f008 */
[----:B------:R-:W-:Y:S01]  /*16f0*/  LOP3.LUT R50, R50, 0xc60, RZ, 0xc0, !PT ;  /* 0x00000c6032327812 */ /* 0x000fe200078ec0ff */
[----:B------:R1:W-:Y:S01]  /*1700*/  LDGSTS.E [R71+0x9800], [R32.64], P6 ;  /* 0x0980000020477fae */ /* 0x0003e2000b12184e */
[----:B------:R-:W-:Y:S01]  /*1710*/  LOP3.LUT R65, R40, 0x180, RZ, 0xc0, !PT ;  /* 0x0000018028417812 */ /* 0x000fe200078ec0ff */
[C---:B------:R-:W-:Y:S01]  /*1720*/  IMAD R66, R51.reuse, 0x400, R66 ;  /* 0x0000040033427824 */ /* 0x040fe200078e0242 */
[----:B------:R-:W-:Y:S01]  /*1730*/  PLOP3.LUT P4, PT, PT, PT, UP0, 0x80, 0x0 ;  /* 0x000000000000781c */ /* 0x000fe20003f8f008 */
[----:B------:R1:W-:Y:S01]  /*1740*/  LDGSTS.E [R71+0xa000], [R38.64], P6 ;  /* 0x0a00000026477fae */ /* 0x0003e2000b12184e */
[----:B------:R-:W-:Y:S01]  /*1750*/  IMAD R50, R51, 0x2, R50 ;  /* 0x0000000233327824 */ /* 0x000fe200078e0232 */
[----:B------:R-:W-:Y:S01]  /*1760*/  SHF.R.U32.HI R65, RZ, 0x2, R65 ;  /* 0x00000002ff417819 */ /* 0x000fe20000011641 */
[----:B------:R-:W-:Y:S01]  /*1770*/  IMAD.U32 R51, RZ, RZ, UR6 ;  /* 0x00000006ff337e24 */ /* 0x000fe2000f8e00ff */
[----:B------:R1:W-:Y:S01]  /*1780*/  LDGSTS.E [R71+0xa800], [R34.64], P6 ;  /* 0x0a80000022477fae */ /* 0x0003e2000b12184e */
[----:B------:R-:W-:-:S02]  /*1790*/  PLOP3.LUT P5, PT, PT, PT, UP0, 0x80, 0x0 ;  /* 0x000000000000781c */ /* 0x000fc40003faf008 */
[----:B------:R-:W-:Y:S01]  /*17a0*/  LOP3.LUT R65, R66, R65, RZ, 0x3c, !PT ;  /* 0x0000004142417212 */ /* 0x000fe200078e3cff */
[----:B------:R1:W-:Y:S01]  /*17b0*/  LDGSTS.E [R71+0xb000], [R30.64], P6 ;  /* 0x0b0000001e477fae */ /* 0x0003e2000b12184e */
[----:B----4-:R-:W-:-:S03]  /*17c0*/  IMAD.WIDE R10, R51, 0x4, R10 ;  /* 0x00000004330a7825 */ /* 0x010fc600078e020a */
[----:B------:R4:W-:Y:S01]  /*17d0*/  LDGSTS.E [R71+0xb800], [R26.64], P6 ;  /* 0x0b8000001a477fae */ /* 0x0009e2000b12184e */
[----:B------:R-:W-:Y:S01]  /*17e0*/  ISETP.GE.AND P6, PT, R77, UR8, PT ;  /* 0x000000084d007c0c */ /* 0x000fe2000bfc6270 */
[----:B------:R-:W-:Y:S02]  /*17f0*/  IMAD.WIDE R16, R51, 0x4, R16 ;  /* 0x0000000433107825 */ /* 0x000fe400078e0210 */
[----:B------:R-:W0:Y:S04]  /*1800*/  LDGDEPBAR ;  /* 0x00000000000079af */ /* 0x000e280000000000 */
[----:B------:R-:W-:Y:S06]  /*1810*/  BAR.SYNC.DEFER_BLOCKING 0x0 ;  /* 0x0000000000007b1d */ /* 0x000fec0000010000 */
[----:B------:R-:W-:Y:S01]  /*1820*/  @!PT LDS RZ, [RZ] ;  /* 0x00000000fffff984 */ /* 0x000fe20000000800 */
[----:B------:R-:W-:Y:S01]  /*1830*/  @!PT LDS RZ, [RZ] ;  /* 0x00000000fffff984 */ /* 0x000fe20000000800 */
[----:B------:R-:W-:Y:S01]  /*1840*/  @!PT LDS RZ, [RZ] ;  /* 0x00000000fffff984 */ /* 0x000fe20000000800 */
[----:B------:R1:W-:Y:S02]  /*1850*/  LDGSTS.E [R72+0x4000], [R48.64], P3 ;  /* 0x0400000030487fae */ /* 0x0003e4000992184e */
[----:B-1----:R-:W-:-:S02]  /*1860*/  SEL R48, RZ, 0x4, P0 ;  /* 0x00000004ff307807 */ /* 0x002fc40000000000 */
[----:B------:R-:W-:Y:S02]  /*1870*/  SHF.R.S32.HI R49, RZ, 0x4, R40 ;  /* 0x00000004ff317819 */ /* 0x000fe40000011428 */
[----:B------:R-:W-:Y:S02]  /*1880*/  SEL R48, R48, RZ, P1 ;  /* 0x000000ff30307207 */ /* 0x000fe40000800000 */
[----:B------:R-:W-:Y:S02]  /*1890*/  ISETP.GE.AND P1, PT, R85, UR8, PT ;  /* 0x0000000855007c0c */ /* 0x000fe4000bf26270 */
[----:B------:R-:W-:Y:S02]  /*18a0*/  SGXT R49, R49, 0x1 ;  /* 0x000000013131781a */ /* 0x000fe40000000200 */
[----:B------:R-:W-:Y:S02]  /*18b0*/  ISETP.NE.U32.AND P0, PT, R48, RZ, PT ;  /* 0x000000ff3000720c */ /* 0x000fe40003f05070 */
[----:B------:R-:W-:-:S02]  /*18c0*/  SEL R48, RZ, 0x4, P1 ;  /* 0x00000004ff307807 */ /* 0x000fc40000800000 */
[----:B------:R-:W-:Y:S02]  /*18d0*/  LOP3.LUT R49, R49, 0x1020, RZ, 0xc0, !PT ;  /* 0x0000102031317812 */ /* 0x000fe400078ec0ff */
[----:B------:R-:W-:Y:S02]  /*18e0*/  SEL R48, R48, RZ, P2 ;  /* 0x000000ff30307207 */ /* 0x000fe40001000000 */
[----:B------:R-:W-:Y:S02]  /*18f0*/  LOP3.LUT R49, R49, 0x180, R40, 0xf8, !PT ;  /* 0x0000018031317812 */ /* 0x000fe400078ef828 */
[----:B------:R-:W-:Y:S02]  /*1900*/  ISETP.NE.U32.AND P3, PT, R48, RZ, PT ;  /* 0x000000ff3000720c */ /* 0x000fe40003f65070 */
[----:B------:R-:W-:Y:S01]  /*1910*/  LOP3.LUT R66, R49, R50, RZ, 0x3c, !PT ;  /* 0x0000003231427212 */ /* 0x000fe200078e3cff */
[----:B------:R-:W-:Y:S01]  /*1920*/  IMAD.U32 R49, RZ, RZ, UR6 ;  /* 0x00000006ff317e24 */ /* 0x000fe2000f8e00ff */
[----:B------:R-:W-:-:S02]  /*1930*/  ISETP.GE.AND P1, PT, R83, UR8, PT ;  /* 0x0000000853007c0c */ /* 0x000fc4000bf26270 */
[----:B------:R-:W-:Y:S01]  /*1940*/  ISETP.GE.AND P2, PT, R81, UR8, PT ;  /* 0x0000000851007c0c */ /* 0x000fe2000bf46270 */
[----:B--2---:R-:W-:Y:S01]  /*1950*/  IMAD.WIDE R36, R49, 0x4, R36 ;  /* 0x0000000431247825 */ /* 0x004fe200078e0224 */
[----:B------:R-:W-:Y:S02]  /*1960*/  SEL R48, RZ, 0x4, P1 ;  /* 0x00000004ff307807 */ /* 0x000fe40000800000 */
[----:B------:R-:W-:Y:S02]  /*1970*/  SEL R49, RZ, 0x4, P2 ;  /* 0x00000004ff317807 */ /* 0x000fe40001000000 */
[----:B------:R-:W-:Y:S01]  /*1980*/  SEL R48, R48, RZ, P4 ;  /* 0x000000ff30307207 */ /* 0x000fe20002000000 */
[----:B------:R1:W-:Y:S01]  /*1990*/  LDGSTS.E [R72+0x4800], [R36.64], P3 ;  /* 0x0480000024487fae */ /* 0x0003e2000992184e */
[----:B------:R-:W-:Y:S02]  /*19a0*/  ISETP.GE.AND P3, PT, R79, UR8, PT ;  /* 0x000000084f007c0c */ /* 0x000fe4000bf66270 */
[----:B------:R-:W-:-:S02]  /*19b0*/  ISETP.GE.AND P4, PT, R75, UR8, PT ;  /* 0x000000084b007c0c */ /* 0x000fc4000bf86270 */
[----:B------:R-:W-:Y:S02]  /*19c0*/  SEL R49, R49, RZ, P5 ;  /* 0x000000ff31317207 */ /* 0x000fe40002800000 */
[----:B------:R-:W-:Y:S02]  /*19d0*/  ISETP.NE.U32.AND P1, PT, R48, RZ, PT ;  /* 0x000000ff3000720c */ /* 0x000fe40003f25070 */
[----:B------:R-:W-:Y:S02]  /*19e0*/  SEL R48, RZ, 0x4, P3 ;  /* 0x00000004ff307807 */ /* 0x000fe40001800000 */
[----:B------:R-:W-:Y:S01]  /*19f0*/  PLOP3.LUT P5, PT, PT, PT, UP0, 0x80, 0x0 ;  /* 0x000000000000781c */ /* 0x000fe20003faf008 */
[----:B-1----:R-:W-:Y:S01]  /*1a00*/  IMAD.U32 R37, RZ, RZ, UR7 ;  /* 0x00000007ff257e24 */ /* 0x002fe2000f8e00ff */
[----:B------:R-:W-:Y:S02]  /*1a10*/  SEL R50, RZ, 0x4, P4 ;  /* 0x00000004ff327807 */ /* 0x000fe40002000000 */
[----:B------:R-:W-:Y:S01]  /*1a20*/  ISETP.GE.AND P4, PT, R73, UR8, PT ;  /* 0x0000000849007c0c */ /* 0x000fe2000bf86270 */
[----:B------:R-:W-:Y:S01]  /*1a30*/  IMAD.WIDE R22, R37, 0x4, R22 ;  /* 0x0000000425167825 */ /* 0x000fe200078e0216 */
[----:B------:R-:W-:-:S02]  /*1a40*/  ISETP.NE.U32.AND P2, PT, R49, RZ, PT ;  /* 0x000000ff3100720c */ /* 0x000fc40003f45070 */
[----:B------:R-:W-:Y:S01]  /*1a50*/  SEL R49, RZ, 0x4, P6 ;  /* 0x00000004ff317807 */ /* 0x000fe20003000000 */
[C---:B------:R-:W-:Y:S01]  /*1a60*/  IMAD.WIDE R24, R37.reuse, 0x4, R24 ;  /* 0x0000000425187825 */ /* 0x040fe200078e0218 */
[----:B------:R-:W-:Y:S02]  /*1a70*/  PLOP3.LUT P3, PT, PT, PT, UP0, 0x80, 0x0 ;  /* 0x000000000000781c */ /* 0x000fe40003f6f008 */
[----:B------:R-:W-:Y:S01]  /*1a80*/  SEL R48, R48, RZ, P5 ;  /* 0x000000ff30307207 */ /* 0x000fe20002800000 */
[C---:B------:R-:W-:Y:S01]  /*1a90*/  IMAD.WIDE R28, R37.reuse, 0x4, R28 ;  /* 0x00000004251c7825 */ /* 0x040fe200078e021c */
[----:B------:R-:W-:Y:S02]  /*1aa0*/  PLOP3.LUT P6, PT, PT, PT, UP0, 0x80, 0x0 ;  /* 0x000000000000781c */ /* 0x000fe40003fcf008 */
[----:B------:R-:W-:Y:S01]  /*1ab0*/  PLOP3.LUT P5, PT, PT, PT, UP0, 0x80, 0x0 ;  /* 0x000000000000781c */ /* 0x000fe20003faf008 */
[----:B------:R-:W-:Y:S01]  /*1ac0*/  IMAD.WIDE R32, R37, 0x4, R32 ;  /* 0x0000000425207825 */ /* 0x000fe200078e0220 */
[----:B------:R-:W-:Y:S01]  /*1ad0*/  SEL R36, RZ, 0x4, P4 ;  /* 0x00000004ff247807 */ /* 0x000fe20002000000 */
[----:B------:R-:W-:Y:S01]  /*1ae0*/  UISETP.GE.AND UP0, UPT, UR5, 0x40, UPT ;  /* 0x000000400500788c */ /* 0x000fe2000bf06270 */
[----:B------:R-:W-:Y:S01]  /*1af0*/  SEL R49, R49, RZ, P3 ;  /* 0x000000ff31317207 */ /* 0x000fe20001800000 */
[----:B------:R-:W-:Y:S01]  /*1b00*/  IMAD.WIDE R38, R37, 0x4, R38 ;  /* 0x0000000425267825 */ /* 0x000fe200078e0226 */
[----:B------:R-:W-:-:S02]  /*1b10*/  SEL R50, R50, RZ, P6 ;  /* 0x000000ff32327207 */ /* 0x000fc40003000000 */
[----:B------:R-:W-:Y:S01]  /*1b20*/  SEL R36, R36, RZ, P5 ;  /* 0x000000ff24247207 */ /* 0x000fe20002800000 */
[----:B------:R-:W-:Y:S01]  /*1b30*/  IMAD.WIDE R34, R37, 0x4, R34 ;  /* 0x0000000425227825 */ /* 0x000fe200078e0222 */
[----:B------:R-:W-:Y:S02]  /*1b40*/  ISETP.NE.U32.AND P3, PT, R48, RZ, PT ;  /* 0x000000ff3000720c */ /* 0x000fe40003f65070 */
[----:B------:R-:W-:Y:S01]  /*1b50*/  ISETP.NE.U32.AND P4, PT, R49, RZ, PT ;  /* 0x000000ff3100720c */ /* 0x000fe20003f85070 */
[----:B------:R-:W-:Y:S01]  /*1b60*/  IMAD.U32 R49, RZ, RZ, UR6 ;  /* 0x00000006ff317e24 */ /* 0x000fe2000f8e00ff */
[----:B------:R-:W-:Y:S01]  /*1b70*/  ISETP.NE.U32.AND P5, PT, R50, RZ, PT ;  /* 0x000000ff3200720c */ /* 0x000fe20003fa5070 */
[C---:B------:R-:W-:Y:S01]  /*1b80*/  IMAD.WIDE R30, R37.reuse, 0x4, R30 ;  /* 0x00000004251e7825 */ /* 0x040fe200078e021e */
[----:B------:R-:W-:Y:S01]  /*1b90*/  ISETP.NE.U32.AND P6, PT, R36, RZ, PT ;  /* 0x000000ff2400720c */ /* 0x000fe20003fc5070 */
[----:B------:R-:W-:Y:S02]  /*1ba0*/  CS2R R50, SRZ ;  /* 0x0000000000327805 */ /* 0x000fe4000001ff00 */
[----:B----4-:R-:W-:-:S04]  /*1bb0*/  IMAD.WIDE R26, R37, 0x4, R26 ;  /* 0x00000004251a7825 */ /* 0x010fc800078e021a */
[----:B------:R-:W-:Y:S02]  /*1bc0*/  IMAD.U32 R37, RZ, RZ, UR6 ;  /* 0x00000006ff257e24 */ /* 0x000fe4000f8e00ff */
[----:B---3--:R-:W-:-:S04]  /*1bd0*/  IMAD.WIDE R20, R49, 0x4, R20 ;  /* 0x0000000431147825 */ /* 0x008fc800078e0214 */
[----:B------:R-:W-:Y:S01]  /*1be0*/  IMAD.WIDE R12, R37, 0x4, R12 ;  /* 0x00000004250c7825 */ /* 0x000fe200078e020c */
[----:B------:R1:W-:Y:S01]  /*1bf0*/  LDGSTS.E [R72+0x5000], [R20.64], P1 ;  /* 0x0500000014487fae */ /* 0x0003e2000892184e */
[----:B------:R-:W-:Y:S02]  /*1c00*/  CS2R R36, SRZ ;  /* 0x0000000000247805 */ /* 0x000fe4000001ff00 */
[----:B-----5:R-:W-:Y:S01]  /*1c10*/  IMAD.WIDE R14, R49, 0x4, R14 ;  /* 0x00000004310e7825 */ /* 0x020fe200078e020e */
[----:B------:R1:W-:Y:S01]  /*1c20*/  LDGSTS.E [R72+0x5800], [R10.64], P2 ;  /* 0x058000000a487fae */ /* 0x0003e2000912184e */
[----:B------:R-:W-:-:S03]  /*1c30*/  CS2R R48, SRZ ;  /* 0x0000000000307805 */ /* 0x000fc6000001ff00 */
[----:B------:R1:W-:Y:S04]  /*1c40*/  LDGSTS.E [R72+0x6000], [R12.64], P3 ;  /* 0x060000000c487fae */ /* 0x0003e8000992184e */
[----:B------:R1:W-:Y:S04]  /*1c50*/  LDGSTS.E [R72+0x6800], [R14.64], P4 ;  /* 0x068000000e487fae */ /* 0x0003e8000a12184e */
[----:B------:R1:W-:Y:S04]  /*1c60*/  LDGSTS.E [R72+0x7000], [R16.64], P5 ;  /* 0x0700000010487fae */ /* 0x0003e8000a92184e */
[----:B------:R1:W-:Y:S04]  /*1c70*/  LDGSTS.E [R72+0x7800], [R18.64], P6 ;  /* 0x0780000012487fae */ /* 0x0003e8000b12184e */
[----:B------:R-:W0:Y:S04]  /*1c80*/  LDGDEPBAR ;  /* 0x00000000000079af */ /* 0x000e280000000000 */
[----:B------:R1:W-:Y:S04]  /*1c90*/  LDGSTS.E [R71+0xc000], [R22.64], P0 ;  /* 0x0c00000016477fae */ /* 0x0003e8000812184e */
[----:B------:R1:W-:Y:S04]  /*1ca0*/  LDGSTS.E [R71+0xc800], [R24.64], P0 ;  /* 0x0c80000018477fae */ /* 0x0003e8000812184e */
[----:B------:R1:W-:Y:S04]  /*1cb0*/  LDGSTS.E [R71+0xd000], [R28.64], P0 ;  /* 0x0d0000001c477fae */ /* 0x0003e8000812184e */
[----:B------:R1:W-:Y:S04]  /*1cc0*/  LDGSTS.E [R71+0xd800], [R32.64], P0 ;  /* 0x0d80000020477fae */ /* 0x0003e8000812184e */
[----:B------:R2:W-:Y:S04]  /*1cd0*/  LDGSTS.E [R71+0xe000], [R38.64], P0 ;  /* 0x0e00000026477fae */ /* 0x0005e8000812184e */
[----:B------:R1:W-:Y:S04]  /*1ce0*/  LDGSTS.E [R71+0xe800], [R34.64], P0 ;  /* 0x0e80000022477fae */ /* 0x0003e8000812184e */
[----:B------:R1:W-:Y:S04]  /*1cf0*/  LDGSTS.E [R71+0xf000], [R30.64], P0 ;  /* 0x0f0000001e477fae */ /* 0x0003e8000812184e */
[----:B------:R1:W-:Y:S01]  /*1d00*/  LDGSTS.E [R71+0xf800], [R26.64], P0 ;  /* 0x0f8000001a477fae */ /* 0x0003e2000812184e */
[----:B------:R-:W-:Y:S01]  /*1d10*/  PLOP3.LUT P0, PT, PT, PT, UP0, 0x40, 0x0 ;  /* 0x000000000000781c */ /* 0x000fe20003f0e808 */
[----:B--2---:R-:W-:-:S02]  /*1d20*/  CS2R R38, SRZ ;  /* 0x0000000000267805 */ /* 0x004fc4000001ff00 */
[----:B------:R-:W0:Y:S10]  /*1d30*/  LDGDEPBAR ;  /* 0x00000000000079af */ /* 0x000e340000000000 */
[----:B------:R-:W-:Y:S05]  /*1d40*/  @P0 BRA `(.L_x_0) ;  /* 0x000012c000000947 */ /* 0x000fea0003800000 */
[----:B-1----:R-:W-:Y:S01]  /*1d50*/  USHF.R.S32.HI UR11, URZ, 0x1f, UR6 ;  /* 0x0000001f3f0b7899 */ /* 0x002fe20008011406 */
[----:B------:R-:W-:Y:S01]  /*1d60*/  SHF.R.S32.HI R12, RZ, 0x1f, R61 ;  /* 0x0000001fff0c7819 */ /* 0x000fe2000001143d */
[----:B------:R-:W-:Y:S01]  /*1d70*/  IMAD.U32 R10, RZ, RZ, UR6 ;  /* 0x00000006ff0a7e24 */ /* 0x000fe2000f8e00ff */
[----:B------:R-:W-:Y:S01]  /*1d80*/  SHF.R.S32.HI R11, RZ, 0x1f, R64 ;  /* 0x0000001fff0b7819 */ /* 0x000fe20000011440 */
[----:B------:R-:W-:Y:S01]  /*1d90*/  IMAD.SHL.U32 R20, R40, 0x40, RZ ;  /* 0x0000004028147824 */ /* 0x000fe200078e00ff */
[----:B------:R-:W-:Y:S01]  /*1da0*/  SHF.L.U64.HI R12, R61, 0x2, R12 ;  /* 0x000000023d0c7819 */ /* 0x000fe2000001020c */
[----:B------:R-:W-:Y:S01]  /*1db0*/  IMAD.U32 R61, RZ, RZ, UR11 ;  /* 0x0000000bff3d7e24 */ /* 0x000fe2000f8e00ff */
[----:B------:R-:W-:Y:S01]  /*1dc0*/  SHF.L.U64.HI R64, R64, 0x2, R11 ;  /* 0x0000000240407819 */ /* 0x000fe2000001020b */
[----:B------:R-:W-:Y:S01]  /*1dd0*/  USHF.R.S32.HI UR12, URZ, 0x1f, UR7 ;  /* 0x0000001f3f0c7899 */ /* 0x000fe20008011407 */
[----:B------:R-:W-:Y:S01]  /*1de0*/  LEA R63, P0, R10, R63, 0x3 ;  /* 0x0000003f0a3f7211 */ /* 0x000fe200078018ff */
[----:B------:R-:W-:Y:S01]  /*1df0*/  USHF.L.U32 UR9, UR7, 0x3, URZ ;  /* 0x0000000307097899 */ /* 0x000fe2000800063f */
[----:B------:R-:W-:Y:S01]  /*1e00*/  LOP3.LUT R21, R20, 0x1800, RZ, 0xc0, !PT ;  /* 0x0000180014157812 */ /* 0x000fe200078ec0ff */
[----:B------:R-:W-:Y:S01]  /*1e10*/  USHF.L.U64.HI UR10, UR7, 0x3, UR12 ;  /* 0x00000003070a7899 */ /* 0x000fe2000801020c */
[----:B------:R-:W-:Y:S01]  /*1e20*/  LEA.HI.X R61, R10, R64, R61, 0x3, P0 ;  /* 0x000000400a3d7211 */ /* 0x000fe200000f1c3d */
[C---:B------:R-:W-:Y:S01]  /*1e30*/  IMAD.SHL.U32 R23, R40.reuse, 0x2, RZ ;  /* 0x0000000228177824 */ /* 0x040fe200078e00ff */
[----:B------:R-:W-:Y:S01]  /*1e40*/  LOP3.LUT R10, R40, 0x7, RZ, 0xc0, !PT ;  /* 0x00000007280a7812 */ /* 0x000fe200078ec0ff */
[----:B------:R-:W-:Y:S01]  /*1e50*/  USHF.R.S32.HI UR8, URZ, 0x1f, UR5 ;  /* 0x0000001f3f087899 */ /* 0x000fe20008011405 */
[----:B------:R-:W-:Y:S01]  /*1e60*/  SHF.R.S32.HI R20, RZ, 0x1f, R53 ;  /* 0x0000001fff147819 */ /* 0x000fe20000011435 */
[----:B------:R-:W-:Y:S01]  /*1e70*/  CS2R R48, SRZ ;  /* 0x0000000000307805 */ /* 0x000fe2000001ff00 */
[C---:B------:R-:W-:Y:S01]  /*1e80*/  LEA R30, P0, R53.reuse, UR9, 0x2 ;  /* 0x00000009351e7c11 */ /* 0x040fe2000f8010ff */
[C---:B------:R-:W-:Y:S01]  /*1e90*/  IMAD R21, R10.reuse, 0x100, R21 ;  /* 0x000001000a157824 */ /* 0x040fe200078e0215 */
[----:B------:R-:W-:Y:S01]  /*1ea0*/  SHF.R.S32.HI R25, RZ, 0x1f, R52 ;  /* 0x0000001fff197819 */ /* 0x000fe20000011434 */
[----:B------:R-:W-:Y:S01]  /*1eb0*/  IMAD.SHL.U32 R10, R10, 0x10, RZ ;  /* 0x000000100a0a7824 */ /* 0x000fe200078e00ff */
[----:B------:R-:W-:Y:S01]  /*1ec0*/  LEA R29, P1, R52, UR9, 0x2 ;  /* 0x00000009341d7c11 */ /* 0x000fe2000f8210ff */
[----:B------:R-:W-:Y:S01]  /*1ed0*/  ULEA.HI UR8, UR8, UR5, URZ, 0x6 ;  /* 0x0000000508087291 */ /* 0x000fe2000f8f303f */
[----:B------:R-:W-:Y:S01]  /*1ee0*/  LEA.HI.X R53, R53, UR10, R20, 0x2, P0 ;  /* 0x0000000a35357c11 */ /* 0x000fe200080f1414 */
[----:B------:R-:W-:Y:S01]  /*1ef0*/  CS2R R50, SRZ ;  /* 0x0000000000327805 */ /* 0x000fe2000001ff00 */
[----:B------:R-:W-:Y:S01]  /*1f00*/  SHF.R.S32.HI R16, RZ, 0x1f, R57 ;  /* 0x0000001fff107819 */ /* 0x000fe20000011439 */
[----:B------:R-:W-:Y:S01]  /*1f10*/  USHF.R.S32.HI UR8, URZ, 0x6, UR8 ;  /* 0x000000063f087899 */ /* 0x000fe20008011408 */
[----:B------:R-:W-:Y:S01]  /*1f20*/  LOP3.LUT R41, R41, 0xc0, RZ, 0xc0, !PT ;  /* 0x000000c029297812 */ /* 0x000fe200078ec0ff */
[----:B------:R-:W-:Y:S01]  /*1f30*/  CS2R R36, SRZ ;  /* 0x0000000000247805 */ /* 0x000fe2000001ff00 */
[----:B------:R-:W-:Y:S01]  /*1f40*/  SHF.R.S32.HI R22, RZ, 0x1f, R47 ;  /* 0x0000001fff167819 */ /* 0x000fe2000001142f */
[----:B------:R-:W-:Y:S01]  /*1f50*/  CS2R R38, SRZ ;  /* 0x0000000000267805 */ /* 0x000fe2000001ff00 */
[----:B------:R-:W-:Y:S01]  /*1f60*/  SHF.R.S32.HI R20, RZ, 0x1f, R45 ;  /* 0x0000001fff147819 */ /* 0x000fe2000001142d */
[----:B------:R-:W-:Y:S01]  /*1f70*/  USHF.L.U32 UR13, UR7, 0x2, URZ ;  /* 0x00000002070d7899 */ /* 0x000fe2000800063f */
[----:B------:R-:W-:Y:S01]  /*1f80*/  LEA R28, P0, R47, UR9, 0x2 ;  /* 0x000000092f1c7c11 */ /* 0x000fe2000f8010ff */
[----:B------:R-:W-:Y:S01]  /*1f90*/  USHF.L.U64.HI UR7, UR7, 0x2, UR12 ;  /* 0x0000000207077899 */ /* 0x000fe2000801020c */
[----:B------:R-:W-:Y:S01]  /*1fa0*/  LEA R24, P2, R45, UR9, 0x2 ;  /* 0x000000092d187c11 */ /* 0x000fe2000f8410ff */
[----:B------:R-:W-:Y:S01]  /*1fb0*/  USHF.L.U64.HI UR11, UR6, 0x2, UR11 ;  /* 0x00000002060b7899 */ /* 0x000fe2000801020b */
[----:B------:R-:W-:Y:S01]  /*1fc0*/  LOP3.LUT R10, R10, 0x30, R23, 0x78, !PT ;  /* 0x000000300a0a7812 */ /* 0x000fe200078e7817 */
[----:B------:R-:W-:Y:S01]  /*1fd0*/  UIADD3 UR12, UR8, -0x2, URZ ;  /* 0xfffffffe080c7890 */ /* 0x000fe2000fffe03f */
[----:B------:R-:W-:Y:S01]  /*1fe0*/  LEA.HI.X R52, R52, UR10, R25, 0x2, P1 ;  /* 0x0000000a34347c11 */ /* 0x000fe200088f1419 */
[----:B------:R-:W-:Y:S01]  /*1ff0*/  UMOV UR5, 0xffffffff ;  /* 0xffffffff00057882 */ /* 0x000fe20000000000 */
[----:B------:R-:W-:Y:S01]  /*2000*/  SHF.R.S32.HI R14, RZ, 0x1f, R59 ;  /* 0x0000001fff0e7819 */ /* 0x000fe2000001143b */
[----:B------:R-:W-:Y:S01]  /*2010*/  IMAD.IADD R68, R21, 0x1, R10 ;  /* 0x0000000115447824 */ /* 0x000fe200078e020a */
[----:B------:R-:W-:-:S02]  /*2020*/  SHF.R.S32.HI R25, RZ, 0x1f, R46 ;  /* 0x0000001fff197819 */ /* 0x000fc4000001142e */
[----:B------:R-:W-:Y:S02]  /*2030*/  SHF.R.S32.HI R23, RZ, 0x1f, R44 ;  /* 0x0000001fff177819 */ /* 0x000fe4000001142c */
[----:B------:R-:W-:Y:S02]  /*2040*/  LEA R26, P1, R46, UR9, 0x2 ;  /* 0x000000092e1a7c11 */ /* 0x000fe4000f8210ff */
[----:B------:R-:W-:Y:S02]  /*2050*/  LEA R27, P3, R44, UR9, 0x2 ;  /* 0x000000092c1b7c11 */ /* 0x000fe4000f8610ff */
[----:B------:R-:W-:Y:S02]  /*2060*/  SHF.L.U64.HI R16, R57, 0x2, R16 ;  /* 0x0000000239107819 */ /* 0x000fe40000010210 */
[----:B------:R-:W-:Y:S02]  /*2070*/  LOP3.LUT R41, R41, 0x1c, R40, 0xf8, !PT ;  /* 0x0000001c29297812 */ /* 0x000fe400078ef828 */
[----:B------:R-:W-:-:S02]  /*2080*/  LEA.HI.X R47, R47, UR10, R22, 0x2, P0 ;  /* 0x0000000a2f2f7c11 */ /* 0x000fc400080f1416 */
[----:B------:R-:W-:Y:S02]  /*2090*/  LEA.HI.X R45, R45, UR10, R20, 0x2, P2 ;  /* 0x0000000a2d2d7c11 */ /* 0x000fe400090f1414 */
[----:B------:R-:W-:Y:S02]  /*20a0*/  LOP3.LUT R40, R40, 0x3, RZ, 0xc0, !PT ;  /* 0x0000000328287812 */ /* 0x000fe400078ec0ff */
[----:B------:R-:W-:Y:S02]  /*20b0*/  SHF.R.S32.HI R20, RZ, 0x1f, R43 ;  /* 0x0000001fff147819 */ /* 0x000fe4000001142b */
[----:B------:R-:W-:Y:S01]  /*20c0*/  LEA R57, P0, R43, UR9, 0x2 ;  /* 0x000000092b397c11 */ /* 0x000fe2000f8010ff */
[----:B------:R-:W-:Y:S01]  /*20d0*/  IMAD R40, R40, 0x120, RZ ;  /* 0x0000012028287824 */ /* 0x000fe200078e02ff */
[----:B------:R-:W-:Y:S02]  /*20e0*/  SHF.L.U64.HI R14, R59, 0x2, R14 ;  /* 0x000000023b0e7819 */ /* 0x000fe4000001020e */
[----:B------:R-:W-:-:S02]  /*20f0*/  LEA.HI.X R46, R46, UR10, R25, 0x2, P1 ;  /* 0x0000000a2e2e7c11 */ /* 0x000fc400088f1419 */
[----:B------:R-:W-:Y:S02]  /*2100*/  LEA.HI.X R44, R44, UR10, R23, 0x2, P3 ;  /* 0x0000000a2c2c7c11 */ /* 0x000fe400098f1417 */
[----:B------:R-:W-:Y:S02]  /*2110*/  SHF.R.S32.HI R23, RZ, 0x1f, R42 ;  /* 0x0000001fff177819 */ /* 0x000fe4000001142a */
[----:B------:R-:W-:Y:S01]  /*2120*/  LEA R59, P1, R42, UR9, 0x2 ;  /* 0x000000092a3b7c11 */ /* 0x000fe2000f8210ff */
[----:B------:R-:W-:Y:S01]  /*2130*/  UIADD3 UR9, UR4, -0x80, URZ ;  /* 0xffffff8004097890 */ /* 0x000fe2000fffe03f */
[----:B------:R-:W-:Y:S02]  /*2140*/  SHF.R.S32.HI R13, RZ, 0x1f, R62 ;  /* 0x0000001fff0d7819 */ /* 0x000fe4000001143e */
[----:B------:R-:W-:Y:S01]  /*2150*/  LEA.HI.X R43, R43, UR10, R20, 0x2, P0 ;  /* 0x0000000a2b2b7c11 */ /* 0x000fe200080f1414 */
[----:B------:R-:W-:Y:S01]  /*2160*/  UMOV UR4, URZ ;  /* 0x0000003f00047c82 */ /* 0x000fe20008000000 */
[----:B------:R-:W-:-:S02]  /*2170*/  IADD3 R10, P4, R30, c[0x0][0x168], RZ ;  /* 0x00005a001e0a7a10 */ /* 0x000fc40007f9e0ff */
[----:B------:R-:W-:Y:S02]  /*2180*/  IADD3 R20, P5, R29, c[0x0][0x168], RZ ;  /* 0x00005a001d147a10 */ /* 0x000fe40007fbe0ff */
[----:B------:R-:W-:Y:S02]  /*2190*/  IADD3 R21, P3, R28, c[0x0][0x168], RZ ;  /* 0x00005a001c157a10 */ /* 0x000fe40007f7e0ff */
[----:B------:R-:W-:Y:S01]  /*21a0*/  LEA.HI.X R42, R42, UR10, R23, 0x2, P1 ;  /* 0x0000000a2a2a7c11 */ /* 0x000fe200088f1417 */
[----:B------:R-:W-:Y:S01]  /*21b0*/  UMOV UR10, 0x1 ;  /* 0x00000001000a7882 */ /* 0x000fe20000000000 */
[----:B------:R-:W-:Y:S02]  /*21c0*/  SHF.L.U64.HI R11, R62, 0x2, R13 ;  /* 0x000000023e0b7819 */ /* 0x000fe4000001020d */
[----:B------:R-:W-:Y:S02]  /*21d0*/  IADD3 R23, P0, R26, c[0x0][0x168], RZ ;  /* 0x00005a001a177a10 */ /* 0x000fe40007f1e0ff */
[----:B------:R-:W-:-:S02]  /*21e0*/  IADD3 R25, P2, R24, c[0x0][0x168], RZ ;  /* 0x00005a0018197a10 */ /* 0x000fc40007f5e0ff */
[----:B------:R-:W-:Y:S02]  /*21f0*/  SHF.R.S32.HI R13, RZ, 0x1f, R60 ;  /* 0x0000001fff0d7819 */ /* 0x000fe4000001143c */
[----:B------:R-:W-:Y:S02]  /*2200*/  SHF.R.S32.HI R15, RZ, 0x1f, R58 ;  /* 0x0000001fff0f7819 */ /* 0x000fe4000001143a */
[----:B------:R-:W-:Y:S02]  /*2210*/  SHF.R.S32.HI R17, RZ, 0x1f, R56 ;  /* 0x0000001fff117819 */ /* 0x000fe40000011438 */
[----:B------:R-:W-:Y:S02]  /*2220*/  IADD3.X R22, R53, c[0x0][0x16c], RZ, P4, !PT ;  /* 0x00005b0035167a10 */ /* 0x000fe400027fe4ff */
[----:B------:R-:W-:Y:S02]  /*2230*/  IADD3.X R24, R52, c[0x0][0x16c], RZ, P5, !PT ;  /* 0x00005b0034187a10 */ /* 0x000fe40002ffe4ff */
[----:B------:R-:W-:-:S02]  /*2240*/  IADD3.X R26, R47, c[0x0][0x16c], RZ, P3, !PT ;  /* 0x00005b002f1a7a10 */ /* 0x000fc40001ffe4ff */
[----:B------:R-:W-:Y:S02]  /*2250*/  SHF.R.S32.HI R18, RZ, 0x1f, R55 ;  /* 0x0000001fff127819 */ /* 0x000fe40000011437 */
[----:B------:R-:W-:Y:S02]  /*2260*/  SHF.R.S32.HI R19, RZ, 0x1f, R54 ;  /* 0x0000001fff137819 */ /* 0x000fe40000011436 */
[----:B------:R-:W-:Y:S02]  /*2270*/  LOP3.LUT R70, R40, R41, RZ, 0x3c, !PT ;  /* 0x0000002928467212 */ /* 0x000fe400078e3cff */
[----:B------:R-:W-:Y:S02]  /*2280*/  IADD3 R27, P1, R27, c[0x0][0x168], RZ ;  /* 0x00005a001b1b7a10 */ /* 0x000fe40007f3e0ff */
[----:B------:R-:W-:Y:S02]  /*2290*/  IADD3 R57, P4, R57, c[0x0][0x168], RZ ;  /* 0x00005a0039397a10 */ /* 0x000fe40007f9e0ff */
[----:B------:R-:W-:-:S02]  /*22a0*/  IADD3 R59, P5, R59, c[0x0][0x168], RZ ;  /* 0x00005a003b3b7a10 */ /* 0x000fc40007fbe0ff */
[----:B------:R-:W-:Y:S02]  /*22b0*/  IADD3 R63, P3, R63, c[0x0][0x160], RZ ;  /* 0x000058003f3f7a10 */ /* 0x000fe40007f7e0ff */
[----:B------:R-:W-:Y:S02]  /*22c0*/  SHF.L.U64.HI R13, R60, 0x2, R13 ;  /* 0x000000023c0d7819 */ /* 0x000fe4000001020d */
[----:B------:R-:W-:Y:S02]  /*22d0*/  SHF.L.U64.HI R15, R58, 0x2, R15 ;  /* 0x000000023a0f7819 */ /* 0x000fe4000001020f */
[----:B------:R-:W-:Y:S02]  /*22e0*/  SHF.L.U64.HI R17, R56, 0x2, R17 ;  /* 0x0000000238117819 */ /* 0x000fe40000010211 */
[----:B------:R-:W-:Y:S02]  /*22f0*/  SHF.L.U64.HI R18, R55, 0x2, R18 ;  /* 0x0000000237127819 */ /* 0x000fe40000010212 */
[----:B------:R-:W-:-:S02]  /*2300*/  SHF.L.U64.HI R19, R54, 0x2, R19 ;  /* 0x0000000236137819 */ /* 0x000fc40000010213 */
[----:B------:R-:W-:Y:S02]  /*2310*/  IADD3.X R56, R46, c[0x0][0x16c], RZ, P0, !PT ;  /* 0x00005b002e387a10 */ /* 0x000fe400007fe4ff */
[----:B------:R-:W-:Y:S02]  /*2320*/  IADD3.X R58, R45, c[0x0][0x16c], RZ, P2, !PT ;  /* 0x00005b002d3a7a10 */ /* 0x000fe400017fe4ff */
[----:B------:R-:W-:Y:S02]  /*2330*/  IADD3.X R60, R44, c[0x0][0x16c], RZ, P1, !PT ;  /* 0x00005b002c3c7a10 */ /* 0x000fe40000ffe4ff */
[----:B------:R-:W-:Y:S02]  /*2340*/  IADD3.X R62, R43, c[0x0][0x16c], RZ, P4, !PT ;  /* 0x00005b002b3e7a10 */ /* 0x000fe400027fe4ff */
[----:B------:R-:W-:Y:S02]  /*2350*/  IADD3.X R64, R42, c[0x0][0x16c], RZ, P5, !PT ;  /* 0x00005b002a407a10 */ /* 0x000fe40002ffe4ff */
[----:B------:R-:W-:-:S02]  /*2360*/  IADD3.X R61, R61, c[0x0][0x164], RZ, P3, !PT ;  /* 0x000059003d3d7a10 */ /* 0x000fc40001ffe4ff */
[----:B------:R-:W-:Y:S02]  /*2370*/  LOP3.LUT R69, R70, 0x20, RZ, 0x3c, !PT ;  /* 0x0000002046457812 */ /* 0x000fe400078e3cff */
[----:B------:R-:W-:Y:S02]  /*2380*/  LOP3.LUT R67, R68, 0x40, RZ, 0x3c, !PT ;  /* 0x0000004044437812 */ /* 0x000fe400078e3cff */
.L_x_1:
[----:B------:R-:W-:-:S04]  /*2390*/  DEPBAR.LE SB0, 0x2 ;  /* 0x000080800000791a */ /* 0x000fc80000000000 */
[----:B------:R-:W-:Y:S01]  /*23a0*/  UIADD3 UR5, UR5, 0x1, URZ ;  /* 0x0000000105057890 */ /* 0x000fe2000fffe03f */
[----:B------:R-:W-:Y:S01]  /*23b0*/  BAR.SYNC.DEFER_BLOCKING 0x0 ;  /* 0x0000000000007b1d */ /* 0x000fe20000010000 */
[----:B------:R-:W-:Y:S01]  /*23c0*/  UISETP.GE.AND UP1, UPT, UR4, UR12, UPT ;  /* 0x0000000c0400728c */ /* 0x000fe2000bf26270 */
[----:B------:R-:W-:Y:S01]  /*23d0*/  ISETP.GE.AND P0, PT, R87, UR9, PT ;  /* 0x0000000957007c0c */ /* 0x000fe2000bf06270 */
[----:B------:R-:W-:Y:S01]  /*23e0*/  UISETP.GT.AND UP0, UPT, UR5, 0x1, UPT ;  /* 0x000000010500788c */ /* 0x000fe2000bf04270 */
[----:B------:R-:W-:Y:S01]  /*23f0*/  ISETP.GE.AND P1, PT, R85, UR9, PT ;  /* 0x0000000955007c0c */ /* 0x000fe2000bf26270 */
[----:B------:R-:W-:Y:S02]  /*2400*/  UIADD3 UR10, UR10, 0x1, URZ ;  /* 0x000000010a0a7890 */ /* 0x000fe4000fffe03f */
[----:B------:R-:W-:Y:S01]  /*2410*/  USEL UR5, UR5, URZ, !UP0 ;  /* 0x0000003f05057287 */ /* 0x000fe2000c000000 */
[----:B------:R-:W-:Y:S01]  /*2420*/  PLOP3.LUT P2, PT, PT, PT, UP1, 0x40, 0x0 ;  /* 0x000000000000781c */ /* 0x000fe20003f4e818 */
[----:B------:R-:W-:Y:S01]  /*2430*/  UISETP.GT.AND UP0, UPT, UR10, 0x1, UPT ;  /* 0x000000010a00788c */ /* 0x000fe2000bf04270 */
[----:B------:R-:W-:Y:S01]  /*2440*/  PLOP3.LUT P3, PT, PT, PT, UP1, 0x40, 0x0 ;  /* 0x000000000000781c */ /* 0x000fe20003f6e818 */
[----:B------:R-:W-:Y:S01]  /*2450*/  UIADD3 UR4, UR4, 0x1, URZ ;  /* 0x0000000104047890 */ /* 0x000fe2000fffe03f */
[----:B------:R-:W-:Y:S01]  /*2460*/  PLOP3.LUT P5, PT, PT, PT, UP1, 0x40, 0x0 ;  /* 0x000000000000781c */ /* 0x000fe20003fae818 */
[----:B--2---:R-:W-:Y:S01]  /*2470*/  IMAD.U32 R29, RZ, RZ, UR5 ;  /* 0x00000005ff1d7e24 */ /* 0x004fe2000f8e00ff */
[----:B------:R-:W-:Y:S01]  /*2480*/  USEL UR10, UR10, URZ, !UP0 ;  /* 0x0000003f0a0a7287 */ /* 0x000fe2000c000000 */
[----:B------:R-:W-:Y:S01]  /*2490*/  IMAD.U32 R28, RZ, RZ, UR5 ;  /* 0x00000005ff1c7e24 */ /* 0x000fe2000f8e00ff */
[----:B------:R-:W-:Y:S01]  /*24a0*/  UISETP.NE.U32.AND UP0, UPT, UR8, UR4, UPT ;  /* 0x000000040800728c */ /* 0x000fe2000bf05070 */
[----:B------:R-:W-:-:S02]  /*24b0*/  IMAD.U32 R31, RZ, RZ, UR5 ;  /* 0x00000005ff1f7e24 */ /* 0x000fc4000f8e00ff */
[----:B------:R-:W-:Y:S02]  /*24c0*/  IMAD R92, R29, 0x4000, R70 ;  /* 0x000040001d5c7824 */ /* 0x000fe400078e0246 */
[----:B------:R-:W-:Y:S02]  /*24d0*/  IMAD R91, R28, 0x4000, R69 ;  /* 0x000040001c5b7824 */ /* 0x000fe400078e0245 */
[----:B------:R-:W-:Y:S01]  /*24e0*/  IMAD R52, R31, 0x4000, R68 ;  /* 0x000040001f347824 */ /* 0x000fe200078e0244 */
[----:B------:R-:W-:Y:S04]  /*24f0*/  LDS R40, [R92] ;  /* 0x000000005c287984 */ /* 0x000fe80000000800 */
[----:B------:R-:W-:Y:S04]  /*2500*/  LDS R42, [R92+0x400] ;  /* 0x000400005c2a7984 */ /* 0x000fe80000000800 */
[----:B------:R-:W-:Y:S04]  /*2510*/  LDS R41, [R91] ;  /* 0x000000005b297984 */ /* 0x000fe80000000800 */
[----:B------:R-:W-:Y:S04]  /*2520*/  LDS R43, [R91+0x400] ;  /* 0x000400005b2b7984 */ /* 0x000fe80000000800 */
[----:B------:R-:W1:Y:S04]  /*2530*/  LDSM.16.M88.4 R44, [R52+0x8000] ;  /* 0x00800000342c783b */ /* 0x000e680000000200 */
[----:B------:R-:W2:Y:S04]  /*2540*/  LDSM.16.M88.4 R32, [R52+0xa000] ;  /* 0x00a000003420783b */ /* 0x000ea80000000200 */
[----:B------:R-:W-:Y:S04]  /*2550*/  LDS R28, [R92+0x800] ;  /* 0x000800005c1c7984 */ /* 0x000fe80000000800 */
[----:B------:R-:W-:Y:S04]  /*2560*/  LDS R30, [R92+0xc00] ;  /* 0x000c00005c1e7984 */ /* 0x000fe80000000800 */
[----:B------:R-:W-:Y:S04]  /*2570*/  LDS R29, [R91+0x800] ;  /* 0x000800005b1d7984 */ /* 0x000fe80000000800 */
[----:B------:R-:W3:Y:S01]  /*2580*/  LDS R31, [R91+0xc00] ;  /* 0x000c00005b1f7984 */ /* 0x000ee20000000800 */
[C---:B-1----:R-:W-:Y:S03]  /*2590*/  HMMA.1688.F32.TF32 R48, R40.reuse, R44, R48 ;  /* 0x0000002c2830723c */ /* 0x042fe60000081030 */
[----:B------:R-:W-:Y:S04]  /*25a0*/  LDS R44, [R92+0x1000] ;  /* 0x001000005c2c7984 */ /* 0x000fe80000000800 */
[----:B------:R-:W-:Y:S01]  /*25b0*/  LDS R45, [R91+0x1000] ;  /* 0x001000005b2d7984 */ /* 0x000fe20000000800 */
[----:B--2---:R-:W-:Y:S07]  /*25c0*/  HMMA.1688.F32.TF32 R40, R40, R32, R36 ;  /* 0x000000202828723c */ /* 0x004fee0000081024 */
[----:B------:R-:W-:-:S04]  /*25d0*/  IMAD.U32 R32, RZ, RZ, UR5 ;  /* 0x00000005ff207e24 */ /* 0x000fc8000f8e00ff */
[----:B------:R-:W-:-:S05]  /*25e0*/  IMAD R93, R32, 0x4000, R67 ;  /* 0x00004000205d7824 */ /* 0x000fca00078e0243 */
[C---:B---3--:R-:W-:Y:S01]  /*25f0*/  HMMA.1688.F32.TF32 R36, R28.reuse, R46, R48 ;  /* 0x0000002e1c24723c */ /* 0x048fe20000081030 */
[----:B------:R-:W-:Y:S04]  /*2600*/  LDS R46, [R92+0x1400] ;  /* 0x001400005c2e7984 */ /* 0x000fe80000000800 */
[----:B------:R-:W-:Y:S03]  /*2610*/  LDS R47, [R91+0x1400] ;  /* 0x001400005b2f7984 */ /* 0x000fe60000000800 */
[----:B------:R-:W-:Y:S01]  /*2620*/  HMMA.1688.F32.TF32 R28, R28, R34, R40 ;  /* 0x000000221c1c723c */ /* 0x000fe20000081028 */
[----:B------:R-:W1:Y:S04]  /*2630*/  LDSM.16.M88.4 R40, [R93+0x8000] ;  /* 0x008000005d28783b */ /* 0x000e680000000200 */
[----:B------:R-:W2:Y:S04]  /*2640*/  LDSM.16.M88.4 R32, [R93+0xa000] ;  /* 0x00a000005d20783b */ /* 0x000ea80000000200 */
[----:B------:R-:W-:Y:S04]  /*2650*/  LDS R48, [R92+0x1800] ;  /* 0x001800005c307984 */ /* 0x000fe80000000800 */
[----:B------:R-:W-:Y:S04]  /*2660*/  LDS R50, [R92+0x1c00] ;  /* 0x001c00005c327984 */ /* 0x000fe80000000800 */
[----:B------:R-:W-:Y:S04]  /*2670*/  LDS R49, [R91+0x1800] ;  /* 0x001800005b317984 */ /* 0x000fe80000000800 */
[----:B------:R-:W3:Y:S01]  /*2680*/  LDS R51, [R91+0x1c00] ;  /* 0x001c00005b337984 */ /* 0x000ee20000000800 */
[C---:B-1----:R-:W-:Y:S08]  /*2690*/  HMMA.1688.F32.TF32 R36, R44.reuse, R40, R36 ;  /* 0x000000282c24723c */ /* 0x042ff00000081024 */
[----:B--2---:R-:W-:Y:S01]  /*26a0*/  HMMA.1688.F32.TF32 R28, R44, R32, R28 ;  /* 0x000000202c1c723c */ /* 0x004fe2000008101c */
[----:B------:R-:W-:Y:S04]  /*26b0*/  LDS R44, [R92+0x2000] ;  /* 0x002000005c2c7984 */ /* 0x000fe80000000800 */
[----:B------:R-:W-:Y:S04]  /*26c0*/  LDS R46, [R92+0x2400] ;  /* 0x002400005c2e7984 */ /* 0x000fe80000000800 */
[----:B------:R-:W-:Y:S04]  /*26d0*/  LDS R45, [R91+0x2000] ;  /* 0x002000005b2d7984 */ /* 0x000fe80000000800 */
[----:B------:R-:W-:Y:S03]  /*26e0*/  LDS R47, [R91+0x2400] ;  /* 0x002400005b2f7984 */ /* 0x000fe60000000800 */
[C---:B---3--:R-:W-:Y:S01]  /*26f0*/  HMMA.1688.F32.TF32 R40, R48.reuse, R42, R36 ;  /* 0x0000002a3028723c */ /* 0x048fe20000081024 */
[----:B------:R-:W-:Y:S04]  /*2700*/  LDS R36, [R92+0x2800] ;  /* 0x002800005c247984 */ /* 0x000fe80000000800 */
[----:B------:R-:W-:Y:S03]  /*2710*/  LDS R38, [R92+0x2c00] ;  /* 0x002c00005c267984 */ /* 0x000fe60000000800 */
[----:B------:R-:W-:Y:S01]  /*2720*/  HMMA.1688.F32.TF32 R48, R48, R34, R28 ;  /* 0x000000223030723c */ /* 0x000fe2000008101c */
[----:B------:R-:W1:Y:S04]  /*2730*/  LDSM.16.M88.4 R28, [R52+0x8080] ;  /* 0x00808000341c783b */ /* 0x000e680000000200 */
[----:B------:R-:W2:Y:S04]  /*2740*/  LDSM.16.M88.4 R32, [R52+0xa080] ;  /* 0x00a080003420783b */ /* 0x000ea80000000200 */
[----:B------:R-:W-:Y:S04]  /*2750*/  LDS R37, [R91+0x2800] ;  /* 0x002800005b257984 */ /* 0x000fe80000000800 */
[----:B------:R-:W3:Y:S04]  /*2760*/  LDS R39, [R91+0x2c00] ;  /* 0x002c00005b277984 */ /* 0x000ee80000000800 */
[----:B------:R-:W-:Y:S01]  /*2770*/  LDSM.16.M88.4 R52, [R93+0x8080] ;  /* 0x008080005d34783b */ /* 0x000fe20000000200 */
[C---:B-1----:R-:W-:Y:S07]  /*2780*/  HMMA.1688.F32.TF32 R40, R44.reuse, R28, R40 ;  /* 0x0000001c2c28723c */ /* 0x042fee0000081028 */
[----:B------:R-:W-:Y:S01]  /*2790*/  SEL R28, RZ, 0x4, P0 ;  /* 0x00000004ff1c7807 */ /* 0x000fe20000000000 */
[----:B--2---:R-:W-:Y:S01]  /*27a0*/  HMMA.1688.F32.TF32 R44, R44, R32, R48 ;  /* 0x000000202c2c723c */ /* 0x004fe20000081030 */
[----:B------:R-:W-:Y:S01]  /*27b0*/  LDS R48, [R92+0x3000] ;  /* 0x003000005c307984 */ /* 0x000fe20000000800 */
[----:B------:R-:W-:-:S02]  /*27c0*/  SEL R29, RZ, 0x4, P1 ;  /* 0x00000004ff1d7807 */ /* 0x000fc40000800000 */
[----:B------:R-:W-:Y:S01]  /*27d0*/  SEL R28, R28, RZ, P2 ;  /* 0x000000ff1c1c7207 */ /* 0x000fe20001000000 */
[----:B------:R-:W-:Y:S01]  /*27e0*/  LDS R50, [R92+0x3400] ;  /* 0x003400005c327984 */ /* 0x000fe20000000800 */
[----:B------:R-:W-:Y:S02]  /*27f0*/  SEL R29, R29, RZ, P3 ;  /* 0x000000ff1d1d7207 */ /* 0x000fe40001800000 */
[----:B------:R-:W-:Y:S01]  /*2800*/  ISETP.GE.AND P0, PT, R83, UR9, PT ;  /* 0x0000000953007c0c */ /* 0x000fe2000bf06270 */
[----:B------:R-:W-:Y:S01]  /*2810*/  LDS R49, [R91+0x3000] ;  /* 0x003000005b317984 */ /* 0x000fe20000000800 */
[----:B------:R-:W-:Y:S02]  /*2820*/  ISETP.GE.AND P2, PT, R81, UR9, PT ;  /* 0x0000000951007c0c */ /* 0x000fe4000bf46270 */
[----:B------:R-:W-:Y:S01]  /*2830*/  ISETP.NE.U32.AND P4, PT, R28, RZ, PT ;  /* 0x000000ff1c00720c */ /* 0x000fe20003f85070 */
[----:B------:R-:W1:Y:S01]  /*2840*/  LDS R51, [R91+0x3400] ;  /* 0x003400005b337984 */ /* 0x000e620000000800 */
[----:B------:R-:W-:-:S02]  /*2850*/  ISETP.NE.U32.AND P1, PT, R29, RZ, PT ;  /* 0x000000ff1d00720c */ /* 0x000fc40003f25070 */
[C---:B---3--:R-:W-:Y:S01]  /*2860*/  HMMA.1688.F32.TF32 R40, R36.reuse, R30, R40 ;  /* 0x0000001e2428723c */ /* 0x048fe20000081028 */
[----:B------:R-:W-:Y:S01]  /*2870*/  PLOP3.LUT P3, PT, PT, PT, UP1, 0x40, 0x0 ;  /* 0x000000000000781c */ /* 0x000fe20003f6e818 */
[----:B------:R-:W-:Y:S01]  /*2880*/  LDS R30, [R92+0x3c00] ;  /* 0x003c00005c1e7984 */ /* 0x000fe20000000800 */
[----:B------:R-:W-:Y:S02]  /*2890*/  SEL R28, RZ, 0x4, P0 ;  /* 0x00000004ff1c7807 */ /* 0x000fe40000000000 */
[----:B------:R-:W-:Y:S01]  /*28a0*/  SEL R29, RZ, 0x4, P2 ;  /* 0x00000004ff1d7807 */ /* 0x000fe20001000000 */
[----:B------:R-:W-:Y:S01]  /*28b0*/  LDS R31, [R91+0x3c00] ;  /* 0x003c00005b1f7984 */ /* 0x000fe20000000800 */
[----:B------:R-:W-:Y:S01]  /*28c0*/  SEL R28, R28, RZ, P3 ;  /* 0x000000ff1c1c7207 */ /* 0x000fe20001800000 */
[----:B------:R-:W-:Y:S01]  /*28d0*/  HMMA.1688.F32.TF32 R44, R36, R34, R44 ;  /* 0x00000022242c723c */ /* 0x000fe2000008102c */
[----:B------:R-:W-:Y:S01]  /*28e0*/  SEL R29, R29, RZ, P5 ;  /* 0x000000ff1d1d7207 */ /* 0x000fe20002800000 */
[----:B------:R-:W2:Y:S01]  /*28f0*/  LDSM.16.M88.4 R36, [R93+0xa080] ;  /* 0x00a080005d24783b */ /* 0x000ea20000000200 */
[----:B------:R-:W-:-:S02]  /*2900*/  ISETP.NE.U32.AND P3, PT, R28, RZ, PT ;  /* 0x000000ff1c00720c */ /* 0x000fc40003f65070 */
[----:B------:R-:W-:Y:S01]  /*2910*/  ISETP.NE.U32.AND P2, PT, R29, RZ, PT ;  /* 0x000000ff1d00720c */ /* 0x000fe20003f45070 */
[----:B------:R-:W-:Y:S01]  /*2920*/  LDS R28, [R92+0x3800] ;  /* 0x003800005c1c7984 */ /* 0x000fe20000000800 */
[----:B------:R-:W-:Y:S02]  /*2930*/  IADD3 R32, P6, R90, R63, RZ ;  /* 0x0000003f5a207210 */ /* 0x000fe40007fde0ff */
[----:B------:R-:W-:Y:S01]  /*2940*/  ISETP.GE.AND P0, PT, R79, UR9, PT ;  /* 0x000000094f007c0c */ /* 0x000fe2000bf06270 */
[----:B------:R-:W3:Y:S04]  /*2950*/  LDS R29, [R91+0x3800] ;  /* 0x003800005b1d7984 */ /* 0x000ee80000000800 */
[----:B------:R-:W-:Y:S01]  /*2960*/  BAR.SYNC.DEFER_BLOCKING 0x0 ;  /* 0x0000000000007b1d */ /* 0x000fe20000010000 */
[----:B------:R-:W-:Y:S01]  /*2970*/  IMAD.X R33, R61, 0x1, R11, P6 ;  /* 0x000000013d217824 */ /* 0x000fe200030e060b */
[----:B------:R-:W-:-:S02]  /*2980*/  PLOP3.LUT P6, PT, PT, PT, UP1, 0x40, 0x0 ;  /* 0x000000000000781c */ /* 0x000fc40003fce818 */
[----:B------:R-:W-:Y:S02]  /*2990*/  SEL R34, RZ, 0x4, P0 ;  /* 0x00000004ff227807 */ /* 0x000fe40000000000 */
[----:B------:R-:W-:Y:S02]  /*29a0*/  ISETP.GE.AND P5, PT, R77, UR9, PT ;  /* 0x000000094d007c0c */ /* 0x000fe4000bfa6270 */
[----:B------:R-:W-:Y:S02]  /*29b0*/  SEL R34, R34, RZ, P6 ;  /* 0x000000ff22227207 */ /* 0x000fe40003000000 */
[----:B------:R-:W-:Y:S02]  /*29c0*/  PLOP3.LUT P0, PT, PT, PT, UP1, 0x40, 0x0 ;  /* 0x000000000000781c */ /* 0x000fe40003f0e818 */
[----:B------:R-:W-:Y:S01]  /*29d0*/  SEL R35, RZ, 0x4, P5 ;  /* 0x00000004ff237807 */ /* 0x000fe20002800000 */
[----:B-1----:R-:W-:Y:S03]  /*29e0*/  HMMA.1688.F32.TF32 R40, R48, R52, R40 ;  /* 0x000000343028723c */ /* 0x002fe60000081028 */
[----:B------:R-:W-:-:S04]  /*29f0*/  SEL R35, R35, RZ, P0 ;  /* 0x000000ff23237207 */ /* 0x000fc80000000000 */
[----:B------:R-:W-:Y:S01]  /*2a00*/  ISETP.NE.U32.AND P0, PT, R35, RZ, PT ;  /* 0x000000ff2300720c */ /* 0x000fe20003f05070 */
[----:B------:R-:W-:-:S04]  /*2a10*/  IMAD.U32 R53, RZ, RZ, UR10 ;  /* 0x0000000aff357e24 */ /* 0x000fc8000f8e00ff */
[----:B------:R-:W-:Y:S01]  /*2a20*/  IMAD R53, R53, 0x4000, R72 ;  /* 0x0000400035357824 */ /* 0x000fe200078e0248 */
[----:B--2---:R-:W-:Y:S04]  /*2a30*/  HMMA.1688.F32.TF32 R44, R48, R36, R44 ;  /* 0x00000024302c723c */ /* 0x004fe8000008102c */
[----:B------:R-:W-:Y:S01]  /*2a40*/  @!PT LDS RZ, [RZ] ;  /* 0x00000000fffff984 */ /* 0x000fe20000000800 */
[----:B------:R-:W-:Y:S01]  /*2a50*/  @!PT LDS RZ, [RZ] ;  /* 0x00000000fffff984 */ /* 0x000fe20000000800 */
[----:B------:R-:W-:Y:S01]  /*2a60*/  @!PT LDS RZ, [RZ] ;  /* 0x00000000fffff984 */ /* 0x000fe20000000800 */
[----:B------:R1:W-:Y:S01]  /*2a70*/  LDGSTS.E [R53], [R32.64], P4 ;  /* 0x0000000020357fae */ /* 0x0003e2000a12184e */
[----:B------:R-:W-:Y:S02]  /*2a80*/  ISETP.NE.U32.AND P4, PT, R34, RZ, PT ;  /* 0x000000ff2200720c */ /* 0x000fe40003f85070 */
[-C--:B------:R-:W-:Y:S02]  /*2a90*/  IADD3 R34, P6, R86, R63.reuse, RZ ;  /* 0x0000003f56227210 */ /* 0x080fe40007fde0ff */
[----:B------:R-:W-:-:S03]  /*2aa0*/  IADD3 R48, P5, R88, R63, RZ ;  /* 0x0000003f58307210 */ /* 0x000fc60007fbe0ff */
[C---:B------:R-:W-:Y:S01]  /*2ab0*/  IMAD.X R35, R61.reuse, 0x1, R13, P6 ;  /* 0x000000013d237824 */ /* 0x040fe200030e060d */
[----:B------:R-:W-:Y:S01]  /*2ac0*/  IADD3 R36, P6, R84, R63, RZ ;  /* 0x0000003f54247210 */ /* 0x000fe20007fde0ff */
[----:B------:R-:W-:Y:S01]  /*2ad0*/  IMAD.X R49, R61, 0x1, R12, P5 ;  /* 0x000000013d317824 */ /* 0x000fe200028e060c */
[----:B------:R-:W-:-:S03]  /*2ae0*/  ISETP.GE.AND P5, PT, R75, UR9, PT ;  /* 0x000000094b007c0c */ /* 0x000fc6000bfa6270 */
[----:B------:R-:W-:Y:S01]  /*2af0*/  IMAD.X R37, R61, 0x1, R14, P6 ;  /* 0x000000013d257824 */ /* 0x000fe200030e060e */
[----:B------:R3:W-:Y:S01]  /*2b00*/  LDGSTS.E [R53+0x800], [R48.64], P1 ;  /* 0x0080000030357fae */ /* 0x0007e2000892184e */
[----:B------:R-:W-:Y:S02]  /*2b10*/  PLOP3.LUT P1, PT, PT, PT, UP1, 0x40, 0x0 ;  /* 0x000000000000781c */ /* 0x000fe40003f2e818 */
[----:B-1----:R-:W-:Y:S01]  /*2b20*/  SEL R33, RZ, 0x4, P5 ;  /* 0x00000004ff217807 */ /* 0x002fe20002800000 */
[----:B------:R1:W-:Y:S01]  /*2b30*/  LDGSTS.E [R53+0x1000], [R34.64], P3 ;  /* 0x0100000022357fae */ /* 0x0003e2000992184e */
[----:B------:R-:W-:Y:S02]  /*2b40*/  IADD3 R32, P3, R82, R63, RZ ;  /* 0x0000003f52207210 */ /* 0x000fe40007f7e0ff */
[----:B------:R-:W-:Y:S01]  /*2b50*/  SEL R50, R33, RZ, P1 ;  /* 0x000000ff21327207 */ /* 0x000fe20000800000 */
[----:B------:R2:W-:Y:S01]  /*2b60*/  LDGSTS.E [R53+0x1800], [R36.64], P2 ;  /* 0x0180000024357fae */ /* 0x0005e2000912184e */
[----:B------:R-:W-:Y:S01]  /*2b70*/  ISETP.GE.AND P5, PT, R89, UR9, PT ;  /* 0x0000000959007c0c */ /* 0x000fe2000bfa6270 */
[----:B------:R-:W-:Y:S01]  /*2b80*/  IMAD.X R33, R61, 0x1, R15, P3 ;  /* 0x000000013d217824 */ /* 0x000fe200018e060f */
[----:B------:R-:W-:-:S02]  /*2b90*/  ISETP.NE.U32.AND P1, PT, R50, RZ, PT ;  /* 0x000000ff3200720c */ /* 0x000fc40003f25070 */
[----:B------:R-:W-:Y:S01]  /*2ba0*/  PLOP3.LUT P6, PT, PT, PT, UP1, 0x40, 0x0 ;  /* 0x000000000000781c */ /* 0x000fe20003fce818 */
[----:B---3--:R-:W-:Y:S01]  /*2bb0*/  HMMA.1688.F32.TF32 R48, R28, R54, R40 ;  /* 0x000000361c30723c */ /* 0x008fe20000081028 */
[----:B------:R3:W-:Y:S01]  /*2bc0*/  LDGSTS.E [R53+0x2000], [R32.64], P4 ;  /* 0x0200000020357fae */ /* 0x0007e2000a12184e */
[----:B------:R-:W-:Y:S01]  /*2bd0*/  ISETP.GE.AND P4, PT, R73, UR9, PT ;  /* 0x0000000949007c0c */ /* 0x000fe2000bf86270 */
[----:B------:R-:W-:Y:S01]  /*2be0*/  UIADD3 UR9, UR9, -0x40, URZ ;  /* 0xffffffc009097890 */ /* 0x000fe2000fffe03f */
[-C--:B-1----:R-:W-:Y:S02]  /*2bf0*/  IADD3 R34, P3, R78, R63.reuse, RZ ;  /* 0x0000003f4e227210 */ /* 0x082fe40007f7e0ff */
[----:B------:R-:W-:Y:S01]  /*2c00*/  SEL R35, RZ, 0x4, P4 ;  /* 0x00000004ff237807 */ /* 0x000fe20002000000 */
[----:B--2---:R-:W-:Y:S01]  /*2c10*/  IMAD.U32 R36, RZ, RZ, UR6 ;  /* 0x00000006ff247e24 */ /* 0x004fe2000f8e00ff */
[----:B------:R-:W-:Y:S01]  /*2c20*/  IADD3 R40, P2, R80, R63, RZ ;  /* 0x0000003f50287210 */ /* 0x000fe20007f5e0ff */
[----:B------:R-:W-:Y:S01]  /*2c30*/  IMAD.U32 R42, RZ, RZ, UR10 ;  /* 0x0000000aff2a7e24 */ /* 0x000fe2000f8e00ff */
[----:B------:R-:W-:-:S02]  /*2c40*/  PLOP3.LUT P4, PT, PT, PT, UP1, 0x40, 0x0 ;  /* 0x000000000000781c */ /* 0x000fc40003f8e818 */
[----:B------:R-:W-:Y:S02]  /*2c50*/  SEL R41, RZ, 0x4, P5 ;  /* 0x00000004ff297807 */ /* 0x000fe40002800000 */
[----:B------:R-:W-:Y:S02]  /*2c60*/  SEL R35, R35, RZ, P6 ;  /* 0x000000ff23237207 */ /* 0x000fe40003000000 */
[----:B---3--:R-:W-:Y:S01]  /*2c70*/  SEL R33, R41, RZ, P4 ;  /* 0x000000ff29217207 */ /* 0x008fe20002000000 */
[----:B------:R-:W-:Y:S01]  /*2c80*/  IMAD.X R41, R61, 0x1, R16, P2 ;  /* 0x000000013d297824 */ /* 0x000fe200010e0610 */
[----:B------:R-:W-:Y:S01]  /*2c90*/  ISETP.NE.U32.AND P6, PT, R35, RZ, PT ;  /* 0x000000ff2300720c */ /* 0x000fe20003fc5070 */
[----:B------:R-:W-:Y:S01]  /*2ca0*/  IMAD.X R35, R61, 0x1, R17, P3 ;  /* 0x000000013d237824 */ /* 0x000fe200018e0611 */
[-C--:B------:R-:W-:Y:S02]  /*2cb0*/  IADD3 R32, P5, R76, R63.reuse, RZ ;  /* 0x0000003f4c207210 */ /* 0x080fe40007fbe0ff */
[----:B------:R-:W-:Y:S01]  /*2cc0*/  LEA R63, P2, R36, R63, 0x2 ;  /* 0x0000003f243f7211 */ /* 0x000fe200078410ff */
[----:B------:R1:W-:Y:S01]  /*2cd0*/  LDGSTS.E [R53+0x2800], [R40.64], P0 ;  /* 0x0280000028357fae */ /* 0x0003e2000812184e */
[----:B------:R-:W-:Y:S01]  /*2ce0*/  HMMA.1688.F32.TF32 R36, R28, R38, R44 ;  /* 0x000000261c24723c */ /* 0x000fe2000008102c */
[----:B------:R-:W-:Y:S01]  /*2cf0*/  ISETP.NE.U32.AND P4, PT, R33, RZ, PT ;  /* 0x000000ff2100720c */ /* 0x000fe20003f85070 */
[C---:B------:R-:W-:Y:S01]  /*2d00*/  IMAD.X R33, R61.reuse, 0x1, R18, P5 ;  /* 0x000000013d217824 */ /* 0x040fe200028e0612 */
[----:B------:R2:W-:Y:S01]  /*2d10*/  LDGSTS.E [R53+0x3000], [R34.64], P1 ;  /* 0x0300000022357fae */ /* 0x0005e2000892184e */
[----:B------:R-:W-:-:S03]  /*2d20*/  IADD3.X R61, R61, UR11, RZ, P2, !PT ;  /* 0x0000000b3d3d7c10 */ /* 0x000fc600097fe4ff */
[----:B------:R-:W-:Y:S01]  /*2d30*/  IADD3 R28, P0, R74, R59, RZ ;  /* 0x0000003b4a1c7210 */ /* 0x000fe20007f1e0ff */
[----:B------:R-:W-:Y:S01]  /*2d40*/  IMAD R47, R42, 0x4000, R71 ;  /* 0x000040002a2f7824 */ /* 0x000fe200078e0247 */
[----:B------:R-:W-:Y:S01]  /*2d50*/  IADD3 R30, P1, R74, R57, RZ ;  /* 0x000000394a1e7210 */ /* 0x000fe20007f3e0ff */
[----:B------:R3:W-:Y:S02]  /*2d60*/  LDGSTS.E [R53+0x3800], [R32.64], P6 ;  /* 0x0380000020357fae */ /* 0x0007e4000b12184e */
[--C-:B------:R-:W-:Y:S01]  /*2d70*/  IMAD.X R29, R64, 0x1, R19.reuse, P0 ;  /* 0x00000001401d7824 */ /* 0x100fe200000e0613 */
[----:B------:R-:W-:Y:S01]  /*2d80*/  IADD3 R42, P0, R74, R27, RZ ;  /* 0x0000001b4a2a7210 */ /* 0x000fe20007f1e0ff */
[--C-:B------:R-:W-:Y:S01]  /*2d90*/  IMAD.X R31, R62, 0x1, R19.reuse, P1 ;  /* 0x000000013e1f7824 */ /* 0x100fe200008e0613 */
[----:B-1----:R-:W-:Y:S01]  /*2da0*/  IADD3 R40, P1, R74, R25, RZ ;  /* 0x000000194a287210 */ /* 0x002fe20007f3e0ff */
[----:B------:R-:W0:Y:S02]  /*2db0*/  LDGDEPBAR ;  /* 0x00000000000079af */ /* 0x000e240000000000 */
[--C-:B------:R-:W-:Y:S01]  /*2dc0*/  IMAD.X R43, R60, 0x1, R19.reuse, P0 ;  /* 0x000000013c2b7824 */ /* 0x100fe200000e0613 */
[----:B--2---:R-:W-:Y:S01]  /*2dd0*/  IADD3 R34, P0, R74, R23, RZ ;  /* 0x000000174a227210 */ /* 0x004fe20007f1e0ff */
[--C-:B------:R-:W-:Y:S01]  /*2de0*/  IMAD.X R41, R58, 0x1, R19.reuse, P1 ;  /* 0x000000013a297824 */ /* 0x100fe200008e0613 */
[----:B------:R-:W-:Y:S01]  /*2df0*/  IADD3 R44, P1, R74, R21, RZ ;  /* 0x000000154a2c7210 */ /* 0x000fe20007f3e0ff */
[----:B------:R1:W-:Y:S01]  /*2e00*/  LDGSTS.E [R47+0x8000], [R28.64], P4 ;  /* 0x080000001c2f7fae */ /* 0x0003e2000a12184e */
[----:B------:R-:W-:Y:S01]  /*2e10*/  IADD3 R21, P5, R21, UR13, RZ ;  /* 0x0000000d15157c10 */ /* 0x000fe2000ffbe0ff */
[--C-:B------:R-:W-:Y:S01]  /*2e20*/  IMAD.X R35, R56, 0x1, R19.reuse, P0 ;  /* 0x0000000138237824 */ /* 0x100fe200000e0613 */
[----:B---3--:R-:W-:Y:S01]  /*2e30*/  IADD3 R32, P3, R74, R20, RZ ;  /* 0x000000144a207210 */ /* 0x008fe20007f7e0ff */
[C-C-:B------:R-:W-:Y:S01]  /*2e40*/  IMAD.X R45, R26.reuse, 0x1, R19.reuse, P1 ;  /* 0x000000011a2d7824 */ /* 0x140fe200008e0613 */
[----:B------:R-:W-:Y:S01]  /*2e50*/  IADD3.X R26, R26, UR7, RZ, P5, !PT ;  /* 0x000000071a1a7c10 */ /* 0x000fe2000affe4ff */
[----:B------:R2:W-:Y:S01]  /*2e60*/  LDGSTS.E [R47+0x8800], [R30.64], P4 ;  /* 0x088000001e2f7fae */ /* 0x0005e2000a12184e */
[----:B------:R-:W-:Y:S01]  /*2e70*/  PLOP3.LUT P5, PT, PT, PT, UP0, 0x80, 0x0 ;  /* 0x000000000000781c */ /* 0x000fe20003faf008 */
[----:B------:R-:W-:Y:S01]  /*2e80*/  IMAD.X R33, R24, 0x1, R19, P3 ;  /* 0x0000000118217824 */ /* 0x000fe200018e0613 */
[----:B------:R-:W-:Y:S01]  /*2e90*/  IADD3 R20, P6, R20, UR13, RZ ;  /* 0x0000000d14147c10 */ /* 0x000fe2000ffde0ff */
[----:B------:R2:W-:Y:S01]  /*2ea0*/  LDGSTS.E [R47+0x9000], [R42.64], P4 ;  /* 0x090000002a2f7fae */ /* 0x0005e2000a12184e */
[----:B------:R-:W-:-:S02]  /*2eb0*/  IADD3 R27, P3, R27, UR13, RZ ;  /* 0x0000000d1b1b7c10 */ /* 0x000fc4000ff7e0ff */
[----:B-1----:R-:W-:Y:S01]  /*2ec0*/  IADD3 R28, P0, R74, R10, RZ ;  /* 0x0000000a4a1c7210 */ /* 0x002fe20007f1e0ff */
[----:B------:R2:W-:Y:S01]  /*2ed0*/  LDGSTS.E [R47+0x9800], [R40.64], P4 ;  /* 0x09800000282f7fae */ /* 0x0005e2000a12184e */
[----:B------:R-:W-:Y:S02]  /*2ee0*/  IADD3 R10, P1, R10, UR13, RZ ;  /* 0x0000000d0a0a7c10 */ /* 0x000fe4000ff3e0ff */
[----:B------:R-:W-:Y:S01]  /*2ef0*/  IADD3.X R24, R24, UR7, RZ, P6, !PT ;  /* 0x0000000718187c10 */ /* 0x000fe2000b7fe4ff */
[C---:B------:R-:W-:Y:S01]  /*2f00*/  IMAD.X R29, R22.reuse, 0x1, R19, P0 ;  /* 0x00000001161d7824 */ /* 0x040fe200000e0613 */
[----:B------:R2:W-:Y:S01]  /*2f10*/  LDGSTS.E [R47+0xa000], [R34.64], P4 ;  /* 0x0a000000222f7fae */ /* 0x0005e2000a12184e */
[----:B------:R-:W-:Y:S02]  /*2f20*/  IADD3.X R22, R22, UR7, RZ, P1, !PT ;  /* 0x0000000716167c10 */ /* 0x000fe40008ffe4ff */
[----:B------:R-:W-:Y:S01]  /*2f30*/  IADD3 R23, P0, R23, UR13, RZ ;  /* 0x0000000d17177c10 */ /* 0x000fe2000ff1e0ff */
[----:B------:R2:W-:Y:S01]  /*2f40*/  LDGSTS.E [R47+0xa800], [R44.64], P4 ;  /* 0x0a8000002c2f7fae */ /* 0x0005e2000a12184e */
[----:B------:R-:W-:-:S02]  /*2f50*/  IADD3 R57, P1, R57, UR13, RZ ;  /* 0x0000000d39397c10 */ /* 0x000fc4000ff3e0ff */
[----:B------:R-:W-:Y:S01]  /*2f60*/  IADD3 R59, P6, R59, UR13, RZ ;  /* 0x0000000d3b3b7c10 */ /* 0x000fe2000ffde0ff */
[----:B------:R2:W-:Y:S01]  /*2f70*/  LDGSTS.E [R47+0xb000], [R32.64], P4 ;  /* 0x0b000000202f7fae */ /* 0x0005e2000a12184e */
[----:B------:R-:W-:Y:S02]  /*2f80*/  IADD3.X R56, R56, UR7, RZ, P0, !PT ;  /* 0x0000000738387c10 */ /* 0x000fe400087fe4ff */
[----:B------:R-:W-:Y:S01]  /*2f90*/  IADD3.X R60, R60, UR7, RZ, P3, !PT ;  /* 0x000000073c3c7c10 */ /* 0x000fe20009ffe4ff */
[----:B------:R2:W-:Y:S01]  /*2fa0*/  LDGSTS.E [R47+0xb800], [R28.64], P4 ;  /* 0x0b8000001c2f7fae */ /* 0x0005e2000a12184e */
[----:B------:R-:W-:Y:S02]  /*2fb0*/  IADD3 R25, P4, R25, UR13, RZ ;  /* 0x0000000d19197c10 */ /* 0x000fe4000ff9e0ff */
[----:B------:R-:W-:Y:S01]  /*2fc0*/  IADD3.X R62, R62, UR7, RZ, P1, !PT ;  /* 0x000000073e3e7c10 */ /* 0x000fe20008ffe4ff */
[----:B------:R-:W0:Y:S01]  /*2fd0*/  LDGDEPBAR ;  /* 0x00000000000079af */ /* 0x000e220000000000 */
[----:B------:R-:W-:-:S02]  /*2fe0*/  IADD3.X R58, R58, UR7, RZ, P4, !PT ;  /* 0x000000073a3a7c10 */ /* 0x000fc4000a7fe4ff */
[----:B------:R-:W-:Y:S01]  /*2ff0*/  IADD3.X R64, R64, UR7, RZ, P6, !PT ;  /* 0x0000000740407c10 */ /* 0x000fe2000b7fe4ff */
[----:B------:R-:W-:Y:S05]  /*3000*/  @P5 BRA `(.L_x_1) ;  /* 0xfffff38000005947 */ /* 0x000fea000383ffff */
.L_x_0:
[----:B-1----:R-:W-:-:S04]  /*3010*/  DEPBAR.LE SB0, 0x0 ;  /* 0x000080000000791a */ /* 0x002fc80000000000 */
[----:B------:R-:W-:Y:S01]  /*3020*/  IMAD.MOV.U32 R12, RZ, RZ, R49 ;  /* 0x000000ffff0c7224 */ /* 0x000fe200078e0031 */
[----:B------:R-:W-:Y:S01]  /*3030*/  LOP3.LUT R11, R66, 0x40, RZ, 0x3c, !PT ;  /* 0x00000040420b7812 */ /* 0x000fe200078e3cff */
[----:B------:R-:W-:Y:S01]  /*3040*/  IMAD.MOV.U32 R14, RZ, RZ, R51 ;  /* 0x000000ffff0e7224 */ /* 0x000fe200078e0033 */
[----:B------:R-:W-:Y:S01]  /*3050*/  ISETP.GE.AND P0, PT, R9, c[0x0][0x178], PT ;  /* 0x00005e0009007a0c */ /* 0x000fe20003f06270 */
[----:B------:R-:W-:Y:S01]  /*3060*/  IMAD.MOV.U32 R49, RZ, RZ, R36 ;  /* 0x000000ffff317224 */ /* 0x000fe200078e0024 */
[----:B------:R-:W-:Y:S01]  /*3070*/  BAR.SYNC.DEFER_BLOCKING 0x0 ;  /* 0x0000000000007b1d */ /* 0x000fe20000010000 */
[----:B------:R-:W-:Y:S01]  /*3080*/  IMAD.MOV.U32 R13, RZ, RZ, R37 ;  /* 0x000000ffff0d7224 */ /* 0x000fe200078e0025 */
[----:B------:R-:W-:Y:S01]  /*3090*/  ISETP.LT.AND P1, PT, R0, c[0x0][0x17c], !P0 ;  /* 0x00005f0000007a0c */ /* 0x000fe20004721270 */
[----:B------:R-:W-:Y:S01]  /*30a0*/  IMAD.MOV.U32 R51, RZ, RZ, R38 ;  /* 0x000000ffff337224 */ /* 0x000fe200078e0026 */
[----:B------:R-:W-:Y:S01]  /*30b0*/  ISETP.LT.AND P4, PT, R2, c[0x0][0x17c], !P0 ;  /* 0x00005f0002007a0c */ /* 0x000fe20004781270 */
[----:B------:R-:W-:Y:S01]  /*30c0*/  IMAD.MOV.U32 R15, RZ, RZ, R39 ;  /* 0x000000ffff0f7224 */ /* 0x000fe200078e0027 */
[----:B------:R-:W-:Y:S01]  /*30d0*/  ISETP.LT.AND P5, PT, R3, c[0x0][0x17c], !P0 ;  /* 0x00005f0003007a0c */ /* 0x000fe200047a1270 */
[----:B------:R-:W-:-:S02]  /*30e0*/  IMAD R10, R9, c[0x0][0x194], RZ ;  /* 0x00006500090a7a24 */ /* 0x000fc400078e02ff */
[----:B------:R-:W-:Y:S02]  /*30f0*/  IMAD R9, R0, c[0x0][0x198], RZ ;  /* 0x0000660000097a24 */ /* 0x000fe400078e02ff */
[----:B------:R-:W-:Y:S01]  /*3100*/  IMAD R0, R2, c[0x0][0x198], RZ ;  /* 0x0000660002007a24 */ /* 0x000fe200078e02ff */
[C---:B------:R-:W-:Y:S01]  /*3110*/  LEA R26, P2, R10.reuse, c[0x0][0x170], 0x2 ;  /* 0x00005c000a1a7a11 */ /* 0x040fe200078410ff */
[----:B------:R-:W-:Y:S02]  /*3120*/  IMAD R3, R3, c[0x0][0x198], RZ ;  /* 0x0000660003037a24 */ /* 0x000fe400078e02ff */
[----:B------:R-:W-:Y:S01]  /*3130*/  IMAD R16, R7, c[0x0][0x198], RZ ;  /* 0x0000660007107a24 */ /* 0x000fe200078e02ff */
[----:B--2---:R-:W-:Y:S01]  /*3140*/  LEA.HI.X.SX32 R28, R10, c[0x0][0x174], 0x2, P2 ;  /* 0x00005d000a1c7a11 */ /* 0x004fe200010f16ff */
[----:B------:R-:W-:Y:S01]  /*3150*/  IMAD R17, R8, c[0x0][0x198], RZ ;  /* 0x0000660008117a24 */ /* 0x000fe200078e02ff */
[-C--:B------:R-:W-:Y:S01]  /*3160*/  LEA R10, P2, R9, R26.reuse, 0x2 ;  /* 0x0000001a090a7211 */ /* 0x080fe200078410ff */
[----:B------:R-:W-:Y:S04]  /*3170*/  STS.64 [R66], R48 ;  /* 0x0000003042007388 */ /* 0x000fe80000000a00 */
[----:B------:R1:W-:Y:S04]  /*3180*/  STS.64 [R66+0x200], R12 ;  /* 0x0002000c42007388 */ /* 0x0003e80000000a00 */
[----:B------:R-:W-:Y:S04]  /*3190*/  STS.64 [R11+0x2000], R50 ;  /* 0x002000320b007388 */ /* 0x000fe80000000a00 */
[----:B------:R2:W-:Y:S04]  /*31a0*/  STS.64 [R11+0x2200], R14 ;  /* 0x0022000e0b007388 */ /* 0x0005e80000000a00 */
[----:B------:R-:W-:Y:S01]  /*31b0*/  BAR.SYNC.DEFER_BLOCKING 0x0 ;  /* 0x0000000000007b1d */ /* 0x000fe20000010000 */
[----:B-1----:R-:W-:-:S04]  /*31c0*/  LEA R12, P3, R0, R26, 0x2 ;  /* 0x0000001a000c7211 */ /* 0x002fc800078610ff */
[-C--:B------:R-:W-:Y:S01]  /*31d0*/  LEA.HI.X.SX32 R13, R0, R28.reuse, 0x2, P3 ;  /* 0x0000001c000d7211 */ /* 0x080fe200018f16ff */
[----:B------:R-:W-:Y:S01]  /*31e0*/  IMAD R0, R4, c[0x0][0x198], RZ ;  /* 0x0000660004007a24 */ /* 0x000fe200078e02ff */
[----:B------:R-:W-:Y:S01]  /*31f0*/  ISETP.LT.AND P3, PT, R5, c[0x0][0x17c], !P0 ;  /* 0x00005f0005007a0c */ /* 0x000fe20004761270 */
[----:B--2---:R-:W-:Y:S01]  /*3200*/  IMAD R15, R6, c[0x0][0x198], RZ ;  /* 0x00006600060f7a24 */ /* 0x004fe200078e02ff */
[----:B------:R-:W-:Y:S01]  /*3210*/  LEA.HI.X.SX32 R11, R9, R28, 0x2, P2 ;  /* 0x0000001c090b7211 */ /* 0x000fe200010f16ff */
[----:B------:R-:W-:Y:S01]  /*3220*/  IMAD R9, R5, c[0x0][0x198], RZ ;  /* 0x0000660005097a24 */ /* 0x000fe200078e02ff */
[----:B------:R-:W1:Y:S04]  /*3230*/  LDS.64 R18, [R65] ;  /* 0x0000000041127984 */ /* 0x000e680000000a00 */
[----:B------:R-:W2:Y:S04]  /*3240*/  LDS.64 R20, [R65+0x400] ;  /* 0x0004000041147984 */ /* 0x000ea80000000a00 */
[----:B------:R-:W3:Y:S04]  /*3250*/  LDS.64 R22, [R65+0x800] ;  /* 0x0008000041167984 */ /* 0x000ee80000000a00 */
[----:B------:R-:W4:Y:S04]  /*3260*/  LDS.64 R24, [R65+0xc00] ;  /* 0x000c000041187984 */ /* 0x000f280000000a00 */
[----:B-1----:R1:W-:Y:S01]  /*3270*/  @P1 STG.E [R10.64], R18 ;  /* 0x000000120a001986 */ /* 0x0023e2000c10190e */
[----:B------:R-:W-:-:S03]  /*3280*/  LEA R2, P1, R3, R26, 0x2 ;  /* 0x0000001a03027211 */ /* 0x000fc600078210ff */
[----:B--2---:R2:W-:Y:S01]  /*3290*/  @P4 STG.E [R12.64], R20 ;  /* 0x000000140c004986 */ /* 0x0045e2000c10190e */
[----:B------:R-:W-:Y:S02]  /*32a0*/  LEA.HI.X.SX32 R3, R3, R28, 0x2, P1 ;  /* 0x0000001c03037211 */ /* 0x000fe400008f16ff */
[----:B------:R-:W-:Y:S02]  /*32b0*/  ISETP.LT.AND P4, PT, R4, c[0x0][0x17c], !P0 ;  /* 0x00005f0004007a0c */ /* 0x000fe40004781270 */
[CC--:B------:R-:W-:Y:S01]  /*32c0*/  LEA R4, P6, R0.reuse, R26.reuse, 0x2 ;  /* 0x0000001a00047211 */ /* 0x0c0fe200078c10ff */
[----:B---3--:R3:W-:Y:S01]  /*32d0*/  @P5 STG.E [R2.64], R22 ;  /* 0x0000001602005986 */ /* 0x0087e2000c10190e */
[----:B-1----:R-:W-:Y:S02]  /*32e0*/  LEA R10, P2, R9, R26, 0x2 ;  /* 0x0000001a090a7211 */ /* 0x002fe400078410ff */
[----:B------:R-:W-:Y:S02]  /*32f0*/  LEA.HI.X.SX32 R5, R0, R28, 0x2, P6 ;  /* 0x0000001c00057211 */ /* 0x000fe400030f16ff */
[----:B--2---:R-:W-:-:S02]  /*3300*/  LEA R12, P1, R15, R26, 0x2 ;  /* 0x0000001a0f0c7211 */ /* 0x004fc400078210ff */
[-C--:B------:R-:W-:Y:S02]  /*3310*/  LEA.HI.X.SX32 R11, R9, R28.reuse, 0x2, P2 ;  /* 0x0000001c090b7211 */ /* 0x080fe400010f16ff */
[----:B------:R-:W-:Y:S01]  /*3320*/  ISETP.LT.AND P2, PT, R6, c[0x0][0x17c], !P0 ;  /* 0x00005f0006007a0c */ /* 0x000fe20004741270 */
[----:B----4-:R3:W-:Y:S01]  /*3330*/  @P4 STG.E [R4.64], R24 ;  /* 0x0000001804004986 */ /* 0x0107e2000c10190e */
[----:B------:R-:W-:Y:S02]  /*3340*/  LEA.HI.X.SX32 R13, R15, R28, 0x2, P1 ;  /* 0x0000001c0f0d7211 */ /* 0x000fe400008f16ff */
[----:B------:R-:W-:Y:S01]  /*3350*/  ISETP.LT.AND P1, PT, R7, c[0x0][0x17c], !P0 ;  /* 0x00005f0007007a0c */ /* 0x000fe20004721270 */
[----:B------:R3:W-:Y:S01]  /*3360*/  @P3 STG.E [R10.64], R19 ;  /* 0x000000130a003986 */ /* 0x0007e2000c10190e */
[----:B------:R-:W-:Y:S02]  /*3370*/  ISETP.LT.AND P0, PT, R8, c[0x0][0x17c], !P0 ;  /* 0x00005f0008007a0c */ /* 0x000fe40004701270 */
[----:B------:R-:W-:-:S04]  /*3380*/  LEA R14, P6, R16, R26, 0x2 ;  /* 0x0000001a100e7211 */ /* 0x000fc800078c10ff */
[----:B------:R-:W-:Y:S01]  /*3390*/  LEA.HI.X.SX32 R15, R16, R28, 0x2, P6 ;  /* 0x0000001c100f7211 */ /* 0x000fe200030f16ff */
[----:B------:R3:W-:Y:S01]  /*33a0*/  @P2 STG.E [R12.64], R21 ;  /* 0x000000150c002986 */ /* 0x0007e2000c10190e */
[----:B------:R-:W-:-:S03]  /*33b0*/  LEA R6, P6, R17, R26, 0x2 ;  /* 0x0000001a11067211 */ /* 0x000fc600078c10ff */
[----:B------:R3:W-:Y:S01]  /*33c0*/  @P1 STG.E [R14.64], R23 ;  /* 0x000000170e001986 */ /* 0x0007e2000c10190e */
[----:B------:R-:W-:Y:S01]  /*33d0*/  LEA.HI.X.SX32 R7, R17, R28, 0x2, P6 ;  /* 0x0000001c11077211 */ /* 0x000fe200030f16ff */
[----:B------:R-:W-:Y:S08]  /*33e0*/  @!P0 EXIT ;  /* 0x000000000000894d */ /* 0x000ff00003800000 */
[----:B------:R-:W-:Y:S01]  /*33f0*/  STG.E [R6.64], R25 ;  /* 0x0000001906007986 */ /* 0x000fe2000c10190e */
[----:B------:R-:W-:Y:S05]  /*3400*/  EXIT ;  /* 0x000000000000794d */ /* 0x000fea0003800000 */
.L_x_2:
[----:B------:R-:W-:-:S00]  /*3410*/  BRA `(.L_x_2) ;  /* 0xfffffff000007947 */ /* 0x000fc0000383ffff */
[----:B------:R-:W-:-:S00]  /*3420*/  NOP ;  /* 0x0000000000007918 */ /* 0x000fc00000000000 */
        /* <DEDUP_REMOVED lines=13> */
.L_x_3:


//--------------------- .nv.shared.matmul_kernel  --------------------------
	.section	.nv.shared.matmul_kernel,"aw",@nobits
	.sectionflags	@""
	.align	16
